	.headerflags	@"EF_CUDA_TEXMODE_UNIFIED EF_CUDA_64BIT_ADDRESS EF_CUDA_SM86 EF_CUDA_VIRTUAL_SM(EF_CUDA_SM86)"
	.elftype	@"ET_EXEC"


//--------------------- .nv.info                  --------------------------
	.section	.nv.info,"",@"SHT_CUDA_INFO"
	.align	4


	//----- nvinfo : EIATTR_REGCOUNT
	.align		4
        /*0000*/ 	.byte	0x04, 0x2f
        /*0002*/ 	.short	(.L_2 - .L_1)
	.align		4
.L_1:
        /*0004*/ 	.word	index@(triton_red_fused__to_copy_add_amax_amin_clamp_mul_native_layer_norm_reciprocal_12)
        /*0008*/ 	.word	0x0000009e


	//----- nvinfo : EIATTR_MIN_STACK_SIZE
	.align		4
.L_2:
        /*000c*/ 	.byte	0x04, 0x12
        /*000e*/ 	.short	(.L_4 - .L_3)
	.align		4
.L_3:
        /*0010*/ 	.word	index@(triton_red_fused__to_copy_add_amax_amin_clamp_mul_native_layer_norm_reciprocal_12)
        /*0014*/ 	.word	0x00000000


	//----- nvinfo : EIATTR_FRAME_SIZE
	.align		4
.L_4:
        /*0018*/ 	.byte	0x04, 0x11
        /*001a*/ 	.short	(.L_6 - .L_5)
	.align		4
.L_5:
        /*001c*/ 	.word	index@(triton_red_fused__to_copy_add_amax_amin_clamp_mul_native_layer_norm_reciprocal_12)
        /*0020*/ 	.word	0x00000000


	//----- nvinfo : EIATTR_MIN_STACK_SIZE
	.align		4
.L_6:
        /*0024*/ 	.byte	0x04, 0x12
        /*0026*/ 	.short	(.L_8 - .L_7)
	.align		4
.L_7:
        /*0028*/ 	.word	index@(triton_red_fused__to_copy_add_amax_amin_clamp_mul_native_layer_norm_reciprocal_12)
        /*002c*/ 	.word	0x00000000
.L_8:


//--------------------- .nv.info.triton_red_fused__to_copy_add_amax_amin_clamp_mul_native_layer_norm_reciprocal_12 --------------------------
	.section	.nv.info.triton_red_fused__to_copy_add_amax_amin_clamp_mul_native_layer_norm_reciprocal_12,"",@"SHT_CUDA_INFO"
	.sectionflags	@""
	.align	4


	//----- nvinfo : EIATTR_CUDA_API_VERSION
	.align		4
        /*0000*/ 	.byte	0x04, 0x37
        /*0002*/ 	.short	(.L_10 - .L_9)
.L_9:
        /*0004*/ 	.word	0x0000007c


	//----- nvinfo : EIATTR_SW2861232_WAR
	.align		4
.L_10:
        /*0008*/ 	.byte	0x01, 0x35
	.zero		2


	//----- nvinfo : EIATTR_PARAM_CBANK
	.align		4
        /*000c*/ 	.byte	0x04, 0x0a
        /*000e*/ 	.short	(.L_12 - .L_11)
	.align		4
.L_11:
        /*0010*/ 	.word	index@(.nv.constant0.triton_red_fused__to_copy_add_amax_amin_clamp_mul_native_layer_norm_reciprocal_12)
        /*0014*/ 	.short	0x0160
        /*0016*/ 	.short	0x0078


	//----- nvinfo : EIATTR_CBANK_PARAM_SIZE
	.align		4
.L_12:
        /*0018*/ 	.byte	0x03, 0x19
        /*001a*/ 	.short	0x0078


	//----- nvinfo : EIATTR_KPARAM_INFO
	.align		4
        /*001c*/ 	.byte	0x04, 0x17
        /*001e*/ 	.short	(.L_14 - .L_13)
.L_13:
        /*0020*/ 	.word	0x00000000
        /*0024*/ 	.short	0x000f
        /*0026*/ 	.short	0x0070
        /*0028*/ 	.byte	0x00, 0xf4, 0x21, 0x00


	//----- nvinfo : EIATTR_KPARAM_INFO
	.align		4
.L_14:
        /*002c*/ 	.byte	0x04, 0x17
        /*002e*/ 	.short	(.L_16 - .L_15)
.L_15:
        /*0030*/ 	.word	0x00000000
        /*0034*/ 	.short	0x000e
        /*0036*/ 	.short	0x006c
        /*0038*/ 	.byte	0x00, 0xf0, 0x11, 0x00


	//----- nvinfo : EIATTR_KPARAM_INFO
	.align		4
.L_16:
        /*003c*/ 	.byte	0x04, 0x17
        /*003e*/ 	.short	(.L_18 - .L_17)
.L_17:
        /*0040*/ 	.word	0x00000000
        /*0044*/ 	.short	0x000d
        /*0046*/ 	.short	0x0068
        /*0048*/ 	.byte	0x00, 0xf0, 0x11, 0x00


	//----- nvinfo : EIATTR_KPARAM_INFO
	.align		4
.L_18:
        /*004c*/ 	.byte	0x04, 0x17
        /*004e*/ 	.short	(.L_20 - .L_19)
.L_19:
        /*0050*/ 	.word	0x00000000
        /*0054*/ 	.short	0x000c
        /*0056*/ 	.short	0x0060
        /*0058*/ 	.byte	0x00, 0xf4, 0x21, 0x00


	//----- nvinfo : EIATTR_KPARAM_INFO
	.align		4
.L_20:
        /*005c*/ 	.byte	0x04, 0x17
        /*005e*/ 	.short	(.L_22 - .L_21)
.L_21:
        /*0060*/ 	.word	0x00000000
        /*0064*/ 	.short	0x000b
        /*0066*/ 	.short	0x0058
        /*0068*/ 	.byte	0x00, 0xf4, 0x21, 0x00


	//----- nvinfo : EIATTR_KPARAM_INFO
	.align		4
.L_22:
        /*006c*/ 	.byte	0x04, 0x17
        /*006e*/ 	.short	(.L_24 - .L_23)
.L_23:
        /*0070*/ 	.word	0x00000000
        /*0074*/ 	.short	0x000a
        /*0076*/ 	.short	0x0050
        /*0078*/ 	.byte	0x00, 0xf4, 0x21, 0x00


	//----- nvinfo : EIATTR_KPARAM_INFO
	.align		4
.L_24:
        /*007c*/ 	.byte	0x04, 0x17
        /*007e*/ 	.short	(.L_26 - .L_25)
.L_25:
        /*0080*/ 	.word	0x00000000
        /*0084*/ 	.short	0x0009
        /*0086*/ 	.short	0x0048
        /*0088*/ 	.byte	0x00, 0xf4, 0x21, 0x00


	//----- nvinfo : EIATTR_KPARAM_INFO
	.align		4
.L_26:
        /*008c*/ 	.byte	0x04, 0x17
        /*008e*/ 	.short	(.L_28 - .L_27)
.L_27:
        /*0090*/ 	.word	0x00000000
        /*0094*/ 	.short	0x0008
        /*0096*/ 	.short	0x0040
        /*0098*/ 	.byte	0x00, 0xf4, 0x21, 0x00


	//----- nvinfo : EIATTR_KPARAM_INFO
	.align		4
.L_28:
        /*009c*/ 	.byte	0x04, 0x17
        /*009e*/ 	.short	(.L_30 - .L_29)
.L_29:
        /*00a0*/ 	.word	0x00000000
        /*00a4*/ 	.short	0x0007
        /*00a6*/ 	.short	0x0038
        /*00a8*/ 	.byte	0x00, 0xf4, 0x21, 0x00


	//----- nvinfo : EIATTR_KPARAM_INFO
	.align		4
.L_30:
        /*00ac*/ 	.byte	0x04, 0x17
        /*00ae*/ 	.short	(.L_32 - .L_31)
.L_31:
        /*00b0*/ 	.word	0x00000000
        /*00b4*/ 	.short	0x0006
        /*00b6*/ 	.short	0x0030
        /*00b8*/ 	.byte	0x00, 0xf4, 0x21, 0x00


	//----- nvinfo : EIATTR_KPARAM_INFO
	.align		4
.L_32:
        /*00bc*/ 	.byte	0x04, 0x17
        /*00be*/ 	.short	(.L_34 - .L_33)
.L_33:
        /*00c0*/ 	.word	0x00000000
        /*00c4*/ 	.short	0x0005
        /*00c6*/ 	.short	0x0028
        /*00c8*/ 	.byte	0x00, 0xf4, 0x21, 0x00


	//----- nvinfo : EIATTR_KPARAM_INFO
	.align		4
.L_34:
        /*00cc*/ 	.byte	0x04, 0x17
        /*00ce*/ 	.short	(.L_36 - .L_35)
.L_35:
        /*00d0*/ 	.word	0x00000000
        /*00d4*/ 	.short	0x0004
        /*00d6*/ 	.short	0x0020
        /*00d8*/ 	.byte	0x00, 0xf4, 0x21, 0x00


	//----- nvinfo : EIATTR_KPARAM_INFO
	.align		4
.L_36:
        /*00dc*/ 	.byte	0x04, 0x17
        /*00de*/ 	.short	(.L_38 - .L_37)
.L_37:
        /*00e0*/ 	.word	0x00000000
        /*00e4*/ 	.short	0x0003
        /*00e6*/ 	.short	0x0018
        /*00e8*/ 	.byte	0x00, 0xf4, 0x21, 0x00


	//----- nvinfo : EIATTR_KPARAM_INFO
	.align		4
.L_38:
        /*00ec*/ 	.byte	0x04, 0x17
        /*00ee*/ 	.short	(.L_40 - .L_39)
.L_39:
        /*00f0*/ 	.word	0x00000000
        /*00f4*/ 	.short	0x0002
        /*00f6*/ 	.short	0x0010
        /*00f8*/ 	.byte	0x00, 0xf4, 0x21, 0x00


	//----- nvinfo : EIATTR_KPARAM_INFO
	.align		4
.L_40:
        /*00fc*/ 	.byte	0x04, 0x17
        /*00fe*/ 	.short	(.L_42 - .L_41)
.L_41:
        /*0100*/ 	.word	0x00000000
        /*0104*/ 	.short	0x0001
        /*0106*/ 	.short	0x0008
        /*0108*/ 	.byte	0x00, 0xf4, 0x21, 0x00


	//----- nvinfo : EIATTR_KPARAM_INFO
	.align		4
.L_42:
        /*010c*/ 	.byte	0x04, 0x17
        /*010e*/ 	.short	(.L_44 - .L_43)
.L_43:
        /*0110*/ 	.word	0x00000000
        /*0114*/ 	.short	0x0000
        /*0116*/ 	.short	0x0000
        /*0118*/ 	.byte	0x00, 0xf4, 0x21, 0x00


	//----- nvinfo : EIATTR_MAXREG_COUNT
	.align		4
.L_44:
        /*011c*/ 	.byte	0x03, 0x1b
        /*011e*/ 	.short	0x00ff


	//----- nvinfo : EIATTR_COOP_GROUP_MASK_REGIDS
	.align		4
        /*0120*/ 	.byte	0x04, 0x29
        /*0122*/ 	.short	(.L_46 - .L_45)


	//   ....[0]....
.L_45:
        /*0124*/ 	.word	0xffffffff


	//   ....[1]....
        /*0128*/ 	.word	0xffffffff


	//   ....[2]....
        /*012c*/ 	.word	0xffffffff


	//   ....[3]....
        /*0130*/ 	.word	0xffffffff


	//   ....[4]....
        /*0134*/ 	.word	0xffffffff


	//   ....[5]....
        /*0138*/ 	.word	0xffffffff


	//   ....[6]....
        /*013c*/ 	.word	0xffffffff


	//   ....[7]....
        /*0140*/ 	.word	0xffffffff


	//   ....[8]....
        /*0144*/ 	.word	0xffffffff


	//   ....[9]....
        /*0148*/ 	.word	0xffffffff


	//   ....[10]....
        /*014c*/ 	.word	0xffffffff


	//   ....[11]....
        /*0150*/ 	.word	0xffffffff


	//   ....[12]....
        /*0154*/ 	.word	0xffffffff


	//   ....[13]....
        /*0158*/ 	.word	0xffffffff


	//   ....[14]....
        /*015c*/ 	.word	0xffffffff


	//   ....[15]....
        /*0160*/ 	.word	0xffffffff


	//   ....[16]....
        /*0164*/ 	.word	0xffffffff


	//   ....[17]....
        /*0168*/ 	.word	0xffffffff


	//   ....[18]....
        /*016c*/ 	.word	0xffffffff


	//   ....[19]....
        /*0170*/ 	.word	0xffffffff


	//   ....[20]....
        /*0174*/ 	.word	0xffffffff


	//   ....[21]....
        /*0178*/ 	.word	0xffffffff


	//   ....[22]....
        /*017c*/ 	.word	0xffffffff


	//   ....[23]....
        /*0180*/ 	.word	0xffffffff


	//   ....[24]....
        /*0184*/ 	.word	0xffffffff


	//   ....[25]....
        /*0188*/ 	.word	0xffffffff


	//   ....[26]....
        /*018c*/ 	.word	0xffffffff


	//   ....[27]....
        /*0190*/ 	.word	0xffffffff


	//   ....[28]....
        /*0194*/ 	.word	0xffffffff


	//   ....[29]....
        /*0198*/ 	.word	0xffffffff


	//   ....[30]....
        /*019c*/ 	.word	0xffffffff


	//   ....[31]....
        /*01a0*/ 	.word	0xffffffff


	//   ....[32]....
        /*01a4*/ 	.word	0xffffffff


	//   ....[33]....
        /*01a8*/ 	.word	0xffffffff


	//   ....[34]....
        /*01ac*/ 	.word	0xffffffff


	//   ....[35]....
        /*01b0*/ 	.word	0xffffffff


	//   ....[36]....
        /*01b4*/ 	.word	0xffffffff


	//   ....[37]....
        /*01b8*/ 	.word	0xffffffff


	//   ....[38]....
        /*01bc*/ 	.word	0xffffffff


	//   ....[39]....
        /*01c0*/ 	.word	0xffffffff


	//   ....[40]....
        /*01c4*/ 	.word	0xffffffff


	//   ....[41]....
        /*01c8*/ 	.word	0xffffffff


	//   ....[42]....
        /*01cc*/ 	.word	0xffffffff


	//   ....[43]....
        /*01d0*/ 	.word	0xffffffff


	//   ....[44]....
        /*01d4*/ 	.word	0xffffffff


	//   ....[45]....
        /*01d8*/ 	.word	0xffffffff


	//   ....[46]....
        /*01dc*/ 	.word	0xffffffff


	//   ....[47]....
        /*01e0*/ 	.word	0xffffffff


	//   ....[48]....
        /*01e4*/ 	.word	0xffffffff


	//   ....[49]....
        /*01e8*/ 	.word	0xffffffff


	//----- nvinfo : EIATTR_COOP_GROUP_INSTR_OFFSETS
	.align		4
.L_46:
        /*01ec*/ 	.byte	0x04, 0x28
        /*01ee*/ 	.short	(.L_48 - .L_47)


	//   ....[0]....
.L_47:
        /*01f0*/ 	.word	0x00003850


	//   ....[1]....
        /*01f4*/ 	.word	0x00003890


	//   ....[2]....
        /*01f8*/ 	.word	0x00003900


	//   ....[3]....
        /*01fc*/ 	.word	0x000039b0


	//   ....[4]....
        /*0200*/ 	.word	0x00003ae0


	//   ....[5]....
        /*0204*/ 	.word	0x00003b70


	//   ....[6]....
        /*0208*/ 	.word	0x00003bb0


	//   ....[7]....
        /*020c*/ 	.word	0x00003c70


	//   ....[8]....
        /*0210*/ 	.word	0x00003e10


	//   ....[9]....
        /*0214*/ 	.word	0x00003e50


	//   ....[10]....
        /*0218*/ 	.word	0x00003e90


	//   ....[11]....
        /*021c*/ 	.word	0x00003ed0


	//   ....[12]....
        /*0220*/ 	.word	0x00004090


	//   ....[13]....
        /*0224*/ 	.word	0x000040d0


	//   ....[14]....
        /*0228*/ 	.word	0x00004110


	//   ....[15]....
        /*022c*/ 	.word	0x00004170


	//   ....[16]....
        /*0230*/ 	.word	0x00004320


	//   ....[17]....
        /*0234*/ 	.word	0x00004360


	//   ....[18]....
        /*0238*/ 	.word	0x000043a0


	//   ....[19]....
        /*023c*/ 	.word	0x000043e0


	//   ....[20]....
        /*0240*/ 	.word	0x00004780


	//   ....[21]....
        /*0244*/ 	.word	0x00004790


	//   ....[22]....
        /*0248*/ 	.word	0x000047d0


	//   ....[23]....
        /*024c*/ 	.word	0x00004810


	//   ....[24]....
        /*0250*/ 	.word	0x00004950


	//   ....[25]....
        /*0254*/ 	.word	0x00004980


	//   ....[26]....
        /*0258*/ 	.word	0x00006150


	//   ....[27]....
        /*025c*/ 	.word	0x000061f0


	//   ....[28]....
        /*0260*/ 	.word	0x00006260


	//   ....[29]....
        /*0264*/ 	.word	0x00006290


	//   ....[30]....
        /*0268*/ 	.word	0x000062d0


	//   ....[31]....
        /*026c*/ 	.word	0x00006320


	//   ....[32]....
        /*0270*/ 	.word	0x00006360


	//   ....[33]....
        /*0274*/ 	.word	0x000063b0


	//   ....[34]....
        /*0278*/ 	.word	0x00006470


	//   ....[35]....
        /*027c*/ 	.word	0x00006690


	//   ....[36]....
        /*0280*/ 	.word	0x000066d0


	//   ....[37]....
        /*0284*/ 	.word	0x00006700


	//   ....[38]....
        /*0288*/ 	.word	0x00006740


	//   ....[39]....
        /*028c*/ 	.word	0x00006790


	//   ....[40]....
        /*0290*/ 	.word	0x00006860


	//   ....[41]....
        /*0294*/ 	.word	0x00006880


	//   ....[42]....
        /*0298*/ 	.word	0x000068e0


	//   ....[43]....
        /*029c*/ 	.word	0x00006910


	//   ....[44]....
        /*02a0*/ 	.word	0x00006930


	//   ....[45]....
        /*02a4*/ 	.word	0x00006990


	//   ....[46]....
        /*02a8*/ 	.word	0x000069c0


	//   ....[47]....
        /*02ac*/ 	.word	0x00006a20


	//   ....[48]....
        /*02b0*/ 	.word	0x00006b50


	//   ....[49]....
        /*02b4*/ 	.word	0x00006bb0


	//----- nvinfo : EIATTR_EXIT_INSTR_OFFSETS
	.align		4
.L_48:
        /*02b8*/ 	.byte	0x04, 0x1c
        /*02ba*/ 	.short	(.L_50 - .L_49)


	//   ....[0]....
.L_49:
        /*02bc*/ 	.word	0x00007d90


	//----- nvinfo : EIATTR_REQNTID
	.align		4
.L_50:
        /*02c0*/ 	.byte	0x04, 0x10
        /*02c2*/ 	.short	(.L_52 - .L_51)
.L_51:
        /*02c4*/ 	.word	0x00000080
        /*02c8*/ 	.word	0x00000001
        /*02cc*/ 	.word	0x00000001
.L_52:


//--------------------- .nv.callgraph             --------------------------
	.section	.nv.callgraph,"",@"SHT_CUDA_CALLGRAPH"
	.align	4
	.sectionentsize	8
	.align		4
        /*0000*/ 	.word	0x00000000
	.align		4
        /*0004*/ 	.word	0xffffffff
	.align		4
        /*0008*/ 	.word	0x00000000
	.align		4
        /*000c*/ 	.word	0xfffffffe
	.align		4
        /*0010*/ 	.word	0x00000000
	.align		4
        /*0014*/ 	.word	0xfffffffd
	.align		4
        /*0018*/ 	.word	0x00000000
	.align		4
        /*001c*/ 	.word	0xfffffffc


//--------------------- .nv.rel.action            --------------------------
	.section	.nv.rel.action,"",@"SHT_CUDA_RELOCINFO"
	.align	8
	.sectionentsize	8
        /*0000*/ 	.byte	0x73, 0x00, 0x00, 0x00, 0x00, 0x00, 0x00, 0x00, 0x00, 0x00, 0x00, 0x11, 0x25, 0x00, 0x05, 0x36


//--------------------- .nv.constant4             --------------------------
	.section	.nv.constant4,"a",@progbits
	.align	8
	.align		8
.nv.constant4:
        /*0000*/ 	.dword	_$_str


//--------------------- .nv.constant0.triton_red_fused__to_copy_add_amax_amin_clamp_mul_native_layer_norm_reciprocal_12 --------------------------
	.section	.nv.constant0.triton_red_fused__to_copy_add_amax_amin_clamp_mul_native_layer_norm_reciprocal_12,"a",@progbits
	.sectionflags	@""
	.align	4
.nv.constant0.triton_red_fused__to_copy_add_amax_amin_clamp_mul_native_layer_norm_reciprocal_12:
	.zero		472


//--------------------- .text.triton_red_fused__to_copy_add_amax_amin_clamp_mul_native_layer_norm_reciprocal_12 --------------------------
	.section	.text.triton_red_fused__to_copy_add_amax_amin_clamp_mul_native_layer_norm_reciprocal_12,"ax",@progbits
	.sectionflags	@"SHF_BARRIERS=1"
	.sectioninfo	@"SHI_REGISTERS=158"
	.align	128
        .global         triton_red_fused__to_copy_add_amax_amin_clamp_mul_native_layer_norm_reciprocal_12
        .type           triton_red_fused__to_copy_add_amax_amin_clamp_mul_native_layer_norm_reciprocal_12,@function
        .size           triton_red_fused__to_copy_add_amax_amin_clamp_mul_native_layer_norm_reciprocal_12,(.L_x_7 - triton_red_fused__to_copy_add_amax_amin_clamp_mul_native_layer_norm_reciprocal_12)
        .other          triton_red_fused__to_copy_add_amax_amin_clamp_mul_native_layer_norm_reciprocal_12,@"STO_CUDA_ENTRY STV_DEFAULT"
triton_red_fused__to_copy_add_amax_amin_clamp_mul_native_layer_norm_reciprocal_12:
.text.triton_red_fused__to_copy_add_amax_amin_clamp_mul_native_layer_norm_reciprocal_12:
[----:B------:R-:W-:Y:S02]  /*0000*/  IMAD.MOV.U32 R1, RZ, RZ, c[0x0][0x28] ;  /* 0x00000a00ff017624 */ /* 0x000fe400078e00ff */
[----:B------:R-:W0:Y:S01]  /*0010*/  S2R R102, SR_TID.X ;  /* 0x0000000000667919 */ /* 0x000e220000002100 */
[----:B------:R-:W-:Y:S01]  /*0020*/  IMAD.MOV.U32 R5, RZ, RZ, 0x2 ;  /* 0x00000002ff057424 */ /* 0x000fe200078e00ff */
[----:B------:R-:W-:Y:S01]  /*0030*/  PRMT R6, RZ, 0x7610, R6 ;  /* 0x00007610ff067816 */ /* 0x000fe20000000006 */
[----:B------:R-:W-:Y:S01]  /*0040*/  ULDC.64 UR6, c[0x0][0x118] ;  /* 0x0000460000067ab9 */ /* 0x000fe20000000a00 */
[----:B------:R-:W1:Y:S01]  /*0050*/  S2R R41, SR_CTAID.X ;  /* 0x0000000000297919 */ /* 0x000e620000002500 */
[----:B0-----:R-:W-:Y:S01]  /*0060*/  SHF.R.U32.HI R0, RZ, 0x6, R102 ;  /* 0x00000006ff007819 */ /* 0x001fe20000011666 */
[----:B-1----:R-:W-:-:S03]  /*0070*/  IMAD.SHL.U32 R101, R41, 0x2, RZ ;  /* 0x0000000229657824 */ /* 0x002fc600078e00ff */
[----:B------:R-:W-:-:S04]  /*0080*/  SGXT.U32 R0, R0, 0x1 ;  /* 0x000000010000781a */ /* 0x000fc80000000000 */
[----:B------:R-:W-:-:S04]  /*0090*/  LOP3.LUT R4, R0, R101, RZ, 0xfc, !PT ;  /* 0x0000006500047212 */ /* 0x000fc800078efcff */
[C---:B------:R-:W-:Y:S01]  /*00a0*/  ISETP.GE.AND P1, PT, R4.reuse, 0x200, PT ;  /* 0x000002000400780c */ /* 0x040fe20003f26270 */
[----:B------:R-:W-:Y:S01]  /*00b0*/  IMAD.WIDE R2, R4, R5, c[0x0][0x180] ;  /* 0x0000600004027625 */ /* 0x000fe200078e0205 */
[----:B------:R-:W-:-:S03]  /*00c0*/  PRMT R7, RZ, 0x7610, R7 ;  /* 0x00007610ff077816 */ /* 0x000fc60000000007 */
[----:B------:R-:W-:-:S08]  /*00d0*/  IMAD.WIDE R4, R4, R5, c[0x0][0x188] ;  /* 0x0000620004047625 */ /* 0x000fd000078e0205 */
[----:B------:R0:W2:Y:S04]  /*00e0*/  @!P1 LDG.E.EL.U16 R6, [R2.64] ;  /* 0x0000000602069981 */ /* 0x0000a8000c2e1500 */
[----:B------:R1:W3:Y:S01]  /*00f0*/  @!P1 LDG.E.EL.U16 R7, [R4.64] ;  /* 0x0000000604079981 */ /* 0x0002e2000c2e1500 */
[----:B------:R-:W-:Y:S01]  /*0100*/  LOP3.LUT R9, R102, 0x7f, RZ, 0xc0, !PT ;  /* 0x0000007f66097812 */ /* 0x000fe200078ec0ff */
[----:B------:R-:W-:Y:S01]  /*0110*/  IMAD.MOV.U32 R10, RZ, RZ, 0x10 ;  /* 0x00000010ff0a7424 */ /* 0x000fe200078e00ff */
[----:B------:R-:W-:Y:S01]  /*0120*/  CS2R R92, SRZ ;  /* 0x00000000005c7805 */ /* 0x000fe2000001ff00 */
[----:B------:R-:W-:Y:S01]  /*0130*/  IMAD R41, R41, 0x1800, RZ ;  /* 0x0000180029297824 */ /* 0x000fe200078e02ff */
[----:B------:R-:W-:Y:S01]  /*0140*/  CS2R R90, SRZ ;  /* 0x00000000005a7805 */ /* 0x000fe2000001ff00 */
[----:B0-----:R-:W-:Y:S01]  /*0150*/  IMAD.MOV.U32 R2, RZ, RZ, 0x20 ;  /* 0x00000020ff027424 */ /* 0x001fe200078e00ff */
[----:B------:R-:W-:Y:S01]  /*0160*/  CS2R R88, SRZ ;  /* 0x0000000000587805 */ /* 0x000fe2000001ff00 */
[CC--:B------:R-:W-:Y:S01]  /*0170*/  IMAD.WIDE.U32 R98, R9.reuse, R10.reuse, c[0x0][0x198] ;  /* 0x0000660009627625 */ /* 0x0c0fe200078e000a */
[----:B------:R-:W-:Y:S01]  /*0180*/  CS2R R86, SRZ ;  /* 0x0000000000567805 */ /* 0x000fe2000001ff00 */
[----:B------:R-:W-:Y:S01]  /*0190*/  CS2R R84, SRZ ;  /* 0x0000000000547805 */ /* 0x000fe2000001ff00 */
[----:B------:R-:W-:Y:S01]  /*01a0*/  CS2R R82, SRZ ;  /* 0x0000000000527805 */ /* 0x000fe2000001ff00 */
[CC--:B------:R-:W-:Y:S01]  /*01b0*/  IMAD.WIDE.U32 R96, R9.reuse, R10.reuse, c[0x0][0x190] ;  /* 0x0000640009607625 */ /* 0x0c0fe200078e000a */
[----:B------:R-:W-:Y:S01]  /*01c0*/  CS2R R80, SRZ ;  /* 0x0000000000507805 */ /* 0x000fe2000001ff00 */
[----:B------:R-:W-:Y:S01]  /*01d0*/  CS2R R78, SRZ ;  /* 0x00000000004e7805 */ /* 0x000fe2000001ff00 */
[----:B------:R-:W-:Y:S01]  /*01e0*/  CS2R R76, SRZ ;  /* 0x00000000004c7805 */ /* 0x000fe2000001ff00 */
[----:B-1----:R-:W-:Y:S01]  /*01f0*/  IMAD.WIDE.U32 R4, R9, R10, c[0x0][0x170] ;  /* 0x00005c0009047625 */ /* 0x002fe200078e000a */
[----:B------:R-:W-:Y:S01]  /*0200*/  CS2R R74, SRZ ;  /* 0x00000000004a7805 */ /* 0x000fe2000001ff00 */
[----:B------:R-:W-:Y:S01]  /*0210*/  CS2R R72, SRZ ;  /* 0x0000000000487805 */ /* 0x000fe2000001ff00 */
[----:B------:R-:W-:Y:S01]  /*0220*/  CS2R R70, SRZ ;  /* 0x0000000000467805 */ /* 0x000fe2000001ff00 */
[----:B------:R-:W-:Y:S01]  /*0230*/  IMAD.MOV.U32 R100, RZ, RZ, R98 ;  /* 0x000000ffff647224 */ /* 0x000fe200078e0062 */
[----:B------:R-:W-:Y:S01]  /*0240*/  CS2R R68, SRZ ;  /* 0x0000000000447805 */ /* 0x000fe2000001ff00 */
[----:B------:R-:W-:Y:S01]  /*0250*/  IMAD.MOV.U32 R98, RZ, RZ, R96 ;  /* 0x000000ffff627224 */ /* 0x000fe200078e0060 */
[----:B------:R-:W-:Y:S01]  /*0260*/  IADD3 R96, P4, R4, 0x3000, RZ ;  /* 0x0000300004607810 */ /* 0x000fe20007f9e0ff */
[----:B------:R-:W-:Y:S01]  /*0270*/  IMAD.SHL.U32 R45, R102, 0x8, RZ ;  /* 0x00000008662d7824 */ /* 0x000fe200078e00ff */
[----:B------:R-:W-:Y:S01]  /*0280*/  CS2R R66, SRZ ;  /* 0x0000000000427805 */ /* 0x000fe2000001ff00 */
[----:B------:R-:W-:Y:S01]  /*0290*/  CS2R R64, SRZ ;  /* 0x0000000000407805 */ /* 0x000fe2000001ff00 */
[----:B------:R-:W-:Y:S01]  /*02a0*/  CS2R R62, SRZ ;  /* 0x00000000003e7805 */ /* 0x000fe2000001ff00 */
[----:B------:R-:W-:Y:S01]  /*02b0*/  IMAD.X R95, RZ, RZ, R5, P4 ;  /* 0x000000ffff5f7224 */ /* 0x000fe200020e0605 */
[----:B------:R-:W-:Y:S01]  /*02c0*/  LOP3.LUT R45, R45, 0x3f8, RZ, 0xc0, !PT ;  /* 0x000003f82d2d7812 */ /* 0x000fe200078ec0ff */
[----:B------:R-:W-:Y:S01]  /*02d0*/  CS2R R60, SRZ ;  /* 0x00000000003c7805 */ /* 0x000fe2000001ff00 */
[----:B------:R-:W-:Y:S01]  /*02e0*/  CS2R R58, SRZ ;  /* 0x00000000003a7805 */ /* 0x000fe2000001ff00 */
[----:B------:R-:W-:Y:S01]  /*02f0*/  CS2R R56, SRZ ;  /* 0x0000000000387805 */ /* 0x000fe2000001ff00 */
[----:B------:R-:W-:Y:S01]  /*0300*/  CS2R R54, SRZ ;  /* 0x0000000000367805 */ /* 0x000fe2000001ff00 */
[----:B------:R-:W-:Y:S01]  /*0310*/  IMAD.SHL.U32 R43, R45, 0x2, RZ ;  /* 0x000000022d2b7824 */ /* 0x000fe200078e00ff */
[----:B------:R-:W-:Y:S01]  /*0320*/  CS2R R52, SRZ ;  /* 0x0000000000347805 */ /* 0x000fe2000001ff00 */
[----:B------:R-:W-:Y:S01]  /*0330*/  CS2R R50, SRZ ;  /* 0x0000000000327805 */ /* 0x000fe2000001ff00 */
[----:B------:R-:W-:Y:S01]  /*0340*/  IMAD.MOV.U32 R48, RZ, RZ, RZ ;  /* 0x000000ffff307224 */ /* 0x000fe200078e00ff */
[----:B------:R-:W-:Y:S01]  /*0350*/  CS2R R46, SRZ ;  /* 0x00000000002e7805 */ /* 0x000fe2000001ff00 */
[----:B------:R-:W-:Y:S01]  /*0360*/  IMAD.MOV.U32 R42, RZ, RZ, RZ ;  /* 0x000000ffff2a7224 */ /* 0x000fe200078e00ff */
[----:B------:R-:W-:-:S02]  /*0370*/  UMOV UR4, 0xfffffc00 ;  /* 0xfffffc0000047882 */ /* 0x000fc40000000000 */
[----:B------:R-:W-:Y:S01]  /*0380*/  UMOV UR5, 0xffffffff ;  /* 0xffffffff00057882 */ /* 0x000fe20000000000 */
[----:B--2---:R-:W-:Y:S02]  /*0390*/  IMAD.U32 R8, R6, 0x10000, RZ ;  /* 0x0001000006087824 */ /* 0x004fe400078e00ff */
[----:B---3--:R-:W-:-:S03]  /*03a0*/  IMAD.U32 R3, R7, 0x10000, RZ ;  /* 0x0001000007037824 */ /* 0x008fc600078e00ff */
[----:B------:R-:W-:-:S04]  /*03b0*/  FSETP.GE.AND P0, PT, R8, RZ, PT ;  /* 0x000000ff0800720b */ /* 0x000fc80003f06000 */
[----:B------:R-:W-:Y:S02]  /*03c0*/  SEL R6, R6, RZ, !P0 ;  /* 0x000000ff06067207 */ /* 0x000fe40004000000 */
[----:B------:R-:W-:Y:S01]  /*03d0*/  FSETP.GTU.AND P0, PT, R3, RZ, PT ;  /* 0x000000ff0300720b */ /* 0x000fe20003f0c000 */
[----:B------:R-:W-:-:S03]  /*03e0*/  IMAD.WIDE.U32 R2, R9, R2, c[0x0][0x168] ;  /* 0x00005a0009027625 */ /* 0x000fc600078e0002 */
[----:B------:R-:W-:Y:S01]  /*03f0*/  SEL R7, R7, RZ, P0 ;  /* 0x000000ff07077207 */ /* 0x000fe20000000000 */
[----:B------:R-:W-:Y:S01]  /*0400*/  IMAD.U32 R6, R6, 0x10000, RZ ;  /* 0x0001000006067824 */ /* 0x000fe200078e00ff */
[----:B------:R-:W-:Y:S01]  /*0410*/  IADD3 R2, P3, R2, 0x6010, RZ ;  /* 0x0000601002027810 */ /* 0x000fe20007f7e0ff */
[----:B------:R-:W-:Y:S01]  /*0420*/  IMAD R9, R0, 0xc00, R41 ;  /* 0x00000c0000097824 */ /* 0x000fe200078e0229 */
[----:B------:R-:W-:Y:S01]  /*0430*/  LOP3.LUT R41, R41, R45, RZ, 0xfc, !PT ;  /* 0x0000002d29297212 */ /* 0x000fe200078efcff */
[----:B------:R-:W-:Y:S01]  /*0440*/  FADD R49, RZ, -R6 ;  /* 0x80000006ff317221 */ /* 0x000fe20000000000 */
[----:B------:R-:W-:Y:S02]  /*0450*/  IMAD.U32 R0, R7, 0x10000, RZ ;  /* 0x0001000007007824 */ /* 0x000fe400078e00ff */
[----:B------:R-:W-:Y:S02]  /*0460*/  IMAD.SHL.U32 R6, R102, 0x10, RZ ;  /* 0x0000001066067824 */ /* 0x000fe400078e00ff */
[C---:B------:R-:W-:Y:S01]  /*0470*/  FSETP.NAN.AND P2, PT, R49.reuse, R49, PT ;  /* 0x000000313100720b */ /* 0x040fe20003f48000 */
[----:B------:R-:W-:Y:S01]  /*0480*/  IMAD.X R3, RZ, RZ, R3, P3 ;  /* 0x000000ffff037224 */ /* 0x000fe200018e0603 */
[----:B------:R-:W-:-:S02]  /*0490*/  FSETP.GT.AND P0, PT, R49, R0, PT ;  /* 0x000000003100720b */ /* 0x000fc40003f04000 */
[C---:B------:R-:W-:Y:S02]  /*04a0*/  LOP3.LUT R5, R6.reuse, 0x7f0, RZ, 0xc0, !PT ;  /* 0x000007f006057812 */ /* 0x040fe400078ec0ff */
[----:B------:R-:W-:-:S05]  /*04b0*/  LOP3.LUT R94, R6, 0x3f0, RZ, 0xc0, !PT ;  /* 0x000003f0065e7812 */ /* 0x000fca00078ec0ff */
[----:B------:R-:W-:Y:S02]  /*04c0*/  IMAD.IADD R94, R94, 0x1, R9 ;  /* 0x000000015e5e7824 */ /* 0x000fe400078e0209 */
[----:B------:R-:W-:Y:S02]  /*04d0*/  @!P2 FSEL R49, R49, R0, P0 ;  /* 0x000000003131a208 */ /* 0x000fe40000000000 */
[----:B------:R-:W-:Y:S02]  /*04e0*/  SHF.R.U32.HI R0, RZ, 0x2, R102 ;  /* 0x00000002ff007819 */ /* 0x000fe40000011666 */
[----:B------:R-:W-:Y:S01]  /*04f0*/  ISETP.GE.AND P2, PT, R101, 0x200, PT ;  /* 0x000002006500780c */ /* 0x000fe20003f46270 */
[----:B------:R-:W-:Y:S01]  /*0500*/  FMUL R49, R49, 0.0078740157186985015869 ;  /* 0x3c01020431317820 */ /* 0x000fe20000400000 */
[----:B------:R-:W-:-:S04]  /*0510*/  LOP3.LUT R0, R0, 0x10, RZ, 0xc0, !PT ;  /* 0x0000001000007812 */ /* 0x000fc800078ec0ff */
[----:B------:R-:W-:Y:S01]  /*0520*/  FSETP.GT.AND P0, PT, R49, 9.9999997473787516356e-06, PT ;  /* 0x3727c5ac3100780b */ /* 0x000fe20003f04000 */
[----:B------:R-:W-:Y:S01]  /*0530*/  IMAD R44, R5, 0x2, R0 ;  /* 0x00000002052c7824 */ /* 0x000fe200078e0200 */
[----:B------:R-:W-:Y:S01]  /*0540*/  FSETP.NAN.AND P3, PT, R49, R49, PT ;  /* 0x000000313100720b */ /* 0x000fe20003f68000 */
[----:B------:R-:W-:Y:S02]  /*0550*/  IMAD.IADD R0, R43, 0x1, R43 ;  /* 0x000000012b007824 */ /* 0x000fe400078e022b */
[----:B------:R-:W-:-:S08]  /*0560*/  IMAD R40, R5, 0x2, R44 ;  /* 0x0000000205287824 */ /* 0x000fd000078e022c */
[----:B------:R-:W-:Y:S02]  /*0570*/  @!P0 FSEL R49, R49, 9.9999997473787516356e-06, P3 ;  /* 0x3727c5ac31318808 */ /* 0x000fe40001800000 */
.L_x_2:
[----:B------:R-:W-:Y:S01]  /*0580*/  IADD3 R106, R94, UR4, RZ ;  /* 0x000000045e6a7c10 */ /* 0x000fe2000fffe0ff */
[----:B------:R-:W-:Y:S01]  /*0590*/  IMAD.MOV.U32 R103, RZ, RZ, 0x2 ;  /* 0x00000002ff677424 */ /* 0x000fe200078e00ff */
[----:B------:R-:W-:Y:S01]  /*05a0*/  CS2R R4, SRZ ;  /* 0x0000000000047805 */ /* 0x000fe2000001ff00 */
[----:B------:R-:W-:Y:S01]  /*05b0*/  CS2R R6, SRZ ;  /* 0x0000000000067805 */ /* 0x000fe2000001ff00 */
[C---:B------:R-:W-:Y:S01]  /*05c0*/  IADD3 R20, R106.reuse, 0x400, RZ ;  /* 0x000004006a147810 */ /* 0x040fe20007ffe0ff */
[----:B------:R-:W-:Y:S01]  /*05d0*/  CS2R R8, SRZ ;  /* 0x0000000000087805 */ /* 0x000fe2000001ff00 */
[----:B------:R-:W-:Y:S01]  /*05e0*/  IADD3 R104, R106, 0x408, RZ ;  /* 0x000004086a687810 */ /* 0x000fe20007ffe0ff */
[----:B------:R-:W-:Y:S02]  /*05f0*/  CS2R R10, SRZ ;  /* 0x00000000000a7805 */ /* 0x000fe4000001ff00 */
[----:B------:R-:W-:-:S04]  /*0600*/  IMAD.WIDE R16, R20, R103, c[0x0][0x160] ;  /* 0x0000580014107625 */ /* 0x000fc800078e0267 */
[C---:B------:R-:W-:Y:S01]  /*0610*/  IMAD.WIDE R18, R104.reuse, R103, c[0x0][0x160] ;  /* 0x0000580068127625 */ /* 0x040fe200078e0267 */
[----:B------:R0:W2:Y:S04]  /*0620*/  @!P1 LDG.E.EF.128 R4, [R16.64] ;  /* 0x0000000610049981 */ /* 0x0000a8000c0e1d00 */
[----:B------:R1:W3:Y:S04]  /*0630*/  @!P1 LDG.E.EF.128 R8, [R18.64] ;  /* 0x0000000612089981 */ /* 0x0002e8000c0e1d00 */
[----:B------:R-:W-:Y:S01]  /*0640*/  BAR.SYNC.DEFER_BLOCKING 0x0 ;  /* 0x0000000000007b1d */ /* 0x000fe20000010000 */
[----:B------:R-:W-:Y:S01]  /*0650*/  IMAD.MOV.U32 R107, RZ, RZ, 0x4 ;  /* 0x00000004ff6b7424 */ /* 0x000fe200078e00ff */
[----:B------:R-:W-:Y:S01]  /*0660*/  CS2R R24, SRZ ;  /* 0x0000000000187805 */ /* 0x000fe2000001ff00 */
[----:B------:R-:W-:Y:S01]  /*0670*/  CS2R R26, SRZ ;  /* 0x00000000001a7805 */ /* 0x000fe2000001ff00 */
[----:B------:R-:W-:Y:S01]  /*0680*/  CS2R R28, SRZ ;  /* 0x00000000001c7805 */ /* 0x000fe2000001ff00 */
[----:B------:R-:W-:Y:S01]  /*0690*/  CS2R R30, SRZ ;  /* 0x00000000001e7805 */ /* 0x000fe2000001ff00 */
[----:B0-----:R-:W-:Y:S01]  /*06a0*/  CS2R R16, SRZ ;  /* 0x0000000000107805 */ /* 0x001fe2000001ff00 */
[----:B-1----:R-:W-:Y:S01]  /*06b0*/  CS2R R18, SRZ ;  /* 0x0000000000127805 */ /* 0x002fe2000001ff00 */
[----:B------:R-:W-:Y:S01]  /*06c0*/  IMAD.WIDE R104, R104, R107, c[0x0][0x178] ;  /* 0x00005e0068687625 */ /* 0x000fe200078e026b */
[----:B------:R-:W-:Y:S01]  /*06d0*/  CS2R R22, SRZ ;  /* 0x0000000000167805 */ /* 0x000fe2000001ff00 */
[----:B--2---:R0:W-:Y:S04]  /*06e0*/  STS.128 [R44], R4 ;  /* 0x000000042c007388 */ /* 0x0041e80000000c00 */
[----:B---3--:R1:W-:Y:S04]  /*06f0*/  STS.128 [R44+0x10], R8 ;  /* 0x000010082c007388 */ /* 0x0083e80000000c00 */
[----:B------:R-:W-:Y:S01]  /*0700*/  BAR.SYNC.DEFER_BLOCKING 0x0 ;  /* 0x0000000000007b1d */ /* 0x000fe20000010000 */
[----:B0-----:R-:W-:-:S02]  /*0710*/  IMAD.MOV.U32 R4, RZ, RZ, R96 ;  /* 0x000000ffff047224 */ /* 0x001fc400078e0060 */
[----:B------:R-:W-:-:S05]  /*0720*/  IMAD.MOV.U32 R5, RZ, RZ, R95 ;  /* 0x000000ffff057224 */ /* 0x000fca00078e005f */
[----:B------:R0:W2:Y:S01]  /*0730*/  LDG.E.EL.128 R12, [R4.64] ;  /* 0x00000006040c7981 */ /* 0x0000a2000c2e1d00 */
[----:B------:R-:W-:-:S03]  /*0740*/  IADD3 R6, R106, 0x404, RZ ;  /* 0x000004046a067810 */ /* 0x000fc60007ffe0ff */
[----:B------:R3:W4:Y:S04]  /*0750*/  LDG.E.EL.128 R36, [R2.64] ;  /* 0x0000000602247981 */ /* 0x000728000c2e1d00 */
[----:B------:R3:W5:Y:S01]  /*0760*/  LDG.E.EL.128 R32, [R2.64+-0x10] ;  /* 0xfffff00602207981 */ /* 0x000762000c2e1d00 */
[-C--:B0-----:R-:W-:Y:S01]  /*0770*/  IMAD.WIDE R4, R20, R107.reuse, c[0x0][0x178] ;  /* 0x00005e0014047625 */ /* 0x081fe200078e026b */
[----:B------:R-:W-:Y:S02]  /*0780*/  IADD3 R106, R106, 0x40c, RZ ;  /* 0x0000040c6a6a7810 */ /* 0x000fe40007ffe0ff */
[----:B------:R0:W5:Y:S01]  /*0790*/  @!P1 LDG.E.EF.128 R16, [R104.64] ;  /* 0x0000000668109981 */ /* 0x000162000c0e1d00 */
[----:B------:R-:W-:-:S03]  /*07a0*/  IMAD.WIDE R6, R6, R107, c[0x0][0x178] ;  /* 0x00005e0006067625 */ /* 0x000fc600078e026b */
[----:B------:R0:W5:Y:S01]  /*07b0*/  @!P1 LDG.E.EF.128 R24, [R4.64] ;  /* 0x0000000604189981 */ /* 0x000162000c0e1d00 */
[----:B------:R-:W-:Y:S01]  /*07c0*/  CS2R R20, SRZ ;  /* 0x0000000000147805 */ /* 0x000fe2000001ff00 */
[----:B------:R-:W-:Y:S02]  /*07d0*/  IMAD.WIDE R106, R106, R107, c[0x0][0x178] ;  /* 0x00005e006a6a7625 */ /* 0x000fe400078e026b */
[----:B------:R3:W5:Y:S04]  /*07e0*/  @!P1 LDG.E.EF.128 R28, [R6.64] ;  /* 0x00000006061c9981 */ /* 0x000768000c0e1d00 */
[----:B------:R2:W5:Y:S01]  /*07f0*/  @!P1 LDG.E.EF.128 R20, [R106.64] ;  /* 0x000000066a149981 */ /* 0x000562000c0e1d00 */
[----:B-1----:R-:W-:Y:S02]  /*0800*/  IMAD.MOV.U32 R8, RZ, RZ, R100 ;  /* 0x000000ffff087224 */ /* 0x002fe400078e0064 */
[----:B0-----:R-:W-:-:S02]  /*0810*/  IMAD.MOV.U32 R4, RZ, RZ, R98 ;  /* 0x000000ffff047224 */ /* 0x001fc400078e0062 */
[----:B------:R-:W-:Y:S02]  /*0820*/  IMAD.MOV.U32 R5, RZ, RZ, R97 ;  /* 0x000000ffff057224 */ /* 0x000fe400078e0061 */
[----:B------:R-:W-:-:S04]  /*0830*/  IMAD.MOV.U32 R9, RZ, RZ, R99 ;  /* 0x000000ffff097224 */ /* 0x000fc800078e0063 */
[----:B---3--:R-:W3:Y:S04]  /*0840*/  LDG.E.EL.128 R4, [R4.64] ;  /* 0x0000000604047981 */ /* 0x008ee8000c2e1d00 */
[----:B------:R-:W3:Y:S01]  /*0850*/  LDG.E.EL.128 R8, [R8.64] ;  /* 0x0000000608087981 */ /* 0x000ee2000c2e1d00 */
[----:B------:R-:W-:Y:S01]  /*0860*/  UISETP.NE.U32.AND UP0, UPT, UR4, -0x400, UPT ;  /* 0xfffffc000400788c */ /* 0x000fe2000bf05070 */
[----:B------:R-:W-:-:S03]  /*0870*/  IADD3 R2, P0, R2, 0x1000, RZ ;  /* 0x0000100002027810 */ /* 0x000fc60007f1e0ff */
[----:B------:R-:W-:Y:S02]  /*0880*/  UISETP.NE.AND.EX UP0, UPT, UR5, -0x1, UPT, UP0 ;  /* 0xffffffff0500788c */ /* 0x000fe4000bf05300 */
[----:B------:R-:W-:-:S04]  /*0890*/  IMAD.X R3, RZ, RZ, R3, P0 ;  /* 0x000000ffff037224 */ /* 0x000fc800000e0603 */
[----:B------:R-:W-:Y:S01]  /*08a0*/  PLOP3.LUT P0, PT, PT, PT, UP0, 0x80, 0x0 ;  /* 0x000000000000781c */ /* 0x000fe20003f0f008 */
[----:B------:R-:W-:Y:S02]  /*08b0*/  IMAD.MOV.U32 R129, RZ, RZ, RZ ;  /* 0x000000ffff817224 */ /* 0x000fe400078e00ff */
[----:B------:R-:W-:Y:S01]  /*08c0*/  IMAD.MOV.U32 R153, RZ, RZ, RZ ;  /* 0x000000ffff997224 */ /* 0x000fe200078e00ff */
[C---:B--2---:R-:W-:Y:S01]  /*08d0*/  PRMT R108, R15.reuse, 0x7632, R108 ;  /* 0x000076320f6c7816 */ /* 0x044fe2000000006c */
[----:B------:R-:W-:Y:S01]  /*08e0*/  IMAD.U32 R109, R15, 0x10000, RZ ;  /* 0x000100000f6d7824 */ /* 0x000fe200078e00ff */
[C---:B------:R-:W-:Y:S01]  /*08f0*/  PRMT R15, R14.reuse, 0x7632, R15 ;  /* 0x000076320e0f7816 */ /* 0x040fe2000000000f */
[----:B------:R-:W-:Y:S01]  /*0900*/  IMAD.U32 R105, R14, 0x10000, RZ ;  /* 0x000100000e697824 */ /* 0x000fe200078e00ff */
[C---:B------:R-:W-:Y:S01]  /*0910*/  PRMT R14, R13.reuse, 0x7632, R14 ;  /* 0x000076320d0e7816 */ /* 0x040fe2000000000e */
[----:B------:R-:W-:Y:S01]  /*0920*/  IMAD.U32 R107, R13, 0x10000, RZ ;  /* 0x000100000d6b7824 */ /* 0x000fe200078e00ff */
[C---:B------:R-:W-:Y:S01]  /*0930*/  PRMT R13, R12.reuse, 0x7632, R13 ;  /* 0x000076320c0d7816 */ /* 0x040fe2000000000d */
[----:B------:R-:W-:Y:S01]  /*0940*/  IMAD.U32 R113, R12, 0x10000, RZ ;  /* 0x000100000c717824 */ /* 0x000fe200078e00ff */
[----:B----4-:R-:W-:Y:S01]  /*0950*/  FADD R105, R36, R105 ;  /* 0x0000006924697221 */ /* 0x010fe20000000000 */
[----:B------:R-:W-:-:S02]  /*0960*/  IMAD.U32 R108, R108, 0x10000, RZ ;  /* 0x000100006c6c7824 */ /* 0x000fc400078e00ff */
[----:B------:R-:W-:Y:S02]  /*0970*/  IMAD.U32 R12, R15, 0x10000, RZ ;  /* 0x000100000f0c7824 */ /* 0x000fe400078e00ff */
[----:B------:R-:W-:Y:S02]  /*0980*/  IMAD.U32 R14, R14, 0x10000, RZ ;  /* 0x000100000e0e7824 */ /* 0x000fe400078e00ff */
[----:B------:R-:W-:Y:S01]  /*0990*/  IMAD.U32 R36, R13, 0x10000, RZ ;  /* 0x000100000d247824 */ /* 0x000fe200078e00ff */
[----:B------:R-:W-:Y:S01]  /*09a0*/  FADD R106, R38, R109 ;  /* 0x0000006d266a7221 */ /* 0x000fe20000000000 */
[----:B------:R-:W-:Y:S01]  /*09b0*/  FADD R111, R39, R108 ;  /* 0x0000006c276f7221 */ /* 0x000fe20000000000 */
[----:B-----5:R-:W-:Y:S01]  /*09c0*/  FADD R107, R34, R107 ;  /* 0x0000006b226b7221 */ /* 0x020fe20000000000 */
[----:B------:R-:W-:Y:S01]  /*09d0*/  FADD R104, R32, R113 ;  /* 0x0000007120687221 */ /* 0x000fe20000000000 */
[----:B------:R-:W-:Y:S01]  /*09e0*/  FADD R109, R33, R36 ;  /* 0x00000024216d7221 */ /* 0x000fe20000000000 */
[----:B------:R-:W-:Y:S01]  /*09f0*/  FADD R108, R37, R12 ;  /* 0x0000000c256c7221 */ /* 0x000fe20000000000 */
[----:B------:R-:W-:Y:S01]  /*0a00*/  FADD R110, R35, R14 ;  /* 0x0000000e236e7221 */ /* 0x000fe20000000000 */
[----:B------:R-:W-:Y:S01]  /*0a10*/  I2FP.F32.S32 R32, R24 ;  /* 0x0000001800207245 */ /* 0x000fe20000201400 */
[----:B------:R-:W0:Y:S01]  /*0a20*/  LDS.128 R12, [R43] ;  /* 0x000000002b0c7984 */ /* 0x000e220000000c00 */
[----:B------:R-:W-:-:S02]  /*0a30*/  I2FP.F32.S32 R34, R25 ;  /* 0x0000001900227245 */ /* 0x000fc40000201400 */
[----:B------:R-:W-:Y:S02]  /*0a40*/  I2FP.F32.S32 R36, R26 ;  /* 0x0000001a00247245 */ /* 0x000fe40000201400 */
[----:B------:R-:W-:Y:S02]  /*0a50*/  I2FP.F32.S32 R38, R27 ;  /* 0x0000001b00267245 */ /* 0x000fe40000201400 */
[----:B------:R-:W1:Y:S01]  /*0a60*/  LDS.128 R24, [R43+0x810] ;  /* 0x000810002b187984 */ /* 0x000e620000000c00 */
[----:B------:R-:W-:Y:S02]  /*0a70*/  I2FP.F32.S32 R28, R28 ;  /* 0x0000001c001c7245 */ /* 0x000fe40000201400 */
[----:B------:R-:W-:Y:S02]  /*0a80*/  I2FP.F32.S32 R30, R30 ;  /* 0x0000001e001e7245 */ /* 0x000fe40000201400 */
[----:B------:R-:W-:Y:S02]  /*0a90*/  I2FP.F32.S32 R112, R29 ;  /* 0x0000001d00707245 */ /* 0x000fe40000201400 */
[----:B------:R-:W-:-:S02]  /*0aa0*/  I2FP.F32.S32 R114, R31 ;  /* 0x0000001f00727245 */ /* 0x000fc40000201400 */
[----:B------:R-:W-:Y:S02]  /*0ab0*/  I2FP.F32.S32 R116, R16 ;  /* 0x0000001000747245 */ /* 0x000fe40000201400 */
[----:B------:R-:W-:Y:S02]  /*0ac0*/  I2FP.F32.S32 R118, R17 ;  /* 0x0000001100767245 */ /* 0x000fe40000201400 */
[----:B------:R-:W-:Y:S02]  /*0ad0*/  I2FP.F32.S32 R120, R18 ;  /* 0x0000001200787245 */ /* 0x000fe40000201400 */
[----:B------:R-:W-:Y:S02]  /*0ae0*/  I2FP.F32.S32 R122, R19 ;  /* 0x00000013007a7245 */ /* 0x000fe40000201400 */
[----:B------:R-:W-:Y:S02]  /*0af0*/  I2FP.F32.S32 R124, R20 ;  /* 0x00000014007c7245 */ /* 0x000fe40000201400 */
[----:B------:R-:W-:-:S02]  /*0b00*/  I2FP.F32.S32 R126, R21 ;  /* 0x00000015007e7245 */ /* 0x000fc40000201400 */
[----:B------:R-:W-:Y:S02]  /*0b10*/  I2FP.F32.S32 R128, R22 ;  /* 0x0000001600807245 */ /* 0x000fe40000201400 */
[----:B------:R-:W-:Y:S01]  /*0b20*/  I2FP.F32.S32 R130, R23 ;  /* 0x0000001700827245 */ /* 0x000fe20000201400 */
[C---:B------:R-:W-:Y:S01]  /*0b30*/  FMUL R16, R49.reuse, R32 ;  /* 0x0000002031107220 */ /* 0x040fe20000400000 */
[C---:B------:R-:W-:Y:S01]  /*0b40*/  FMUL R17, R49.reuse, R34 ;  /* 0x0000002231117220 */ /* 0x040fe20000400000 */
[C---:B------:R-:W-:Y:S01]  /*0b50*/  FMUL R20, R49.reuse, R28 ;  /* 0x0000001c31147220 */ /* 0x040fe20000400000 */
[C---:B------:R-:W-:Y:S01]  /*0b60*/  FMUL R22, R49.reuse, R30 ;  /* 0x0000001e31167220 */ /* 0x040fe20000400000 */
[C---:B------:R-:W-:Y:S01]  /*0b70*/  FMUL R18, R49.reuse, R36 ;  /* 0x0000002431127220 */ /* 0x040fe20000400000 */
[C---:B------:R-:W-:Y:S01]  /*0b80*/  FMUL R19, R49.reuse, R38 ;  /* 0x0000002631137220 */ /* 0x040fe20000400000 */
[----:B------:R-:W-:Y:S01]  /*0b90*/  BAR.SYNC.DEFER_BLOCKING 0x0 ;  /* 0x0000000000007b1d */ /* 0x000fe20000010000 */
[C---:B------:R-:W-:Y:S01]  /*0ba0*/  FMUL R21, R49.reuse, R112 ;  /* 0x0000007031157220 */ /* 0x040fe20000400000 */
        /* <DEDUP_REMOVED lines=8> */
[----:B------:R-:W-:Y:S01]  /*0c30*/  FMUL R35, R49, R130 ;  /* 0x0000008231237220 */ /* 0x000fe20000400000 */
[----:B------:R-:W-:Y:S04]  /*0c40*/  STS.128 [R40], R16 ;  /* 0x0000001028007388 */ /* 0x000fe80000000c00 */
[----:B------:R3:W-:Y:S04]  /*0c50*/  STS.128 [R40+0x10], R20 ;  /* 0x0000101428007388 */ /* 0x0007e80000000c00 */
[----:B------:R-:W-:Y:S04]  /*0c60*/  STS.128 [R40+0x20], R28 ;  /* 0x0000201c28007388 */ /* 0x000fe80000000c00 */
[----:B------:R2:W-:Y:S04]  /*0c70*/  STS.128 [R40+0x30], R32 ;  /* 0x0000302028007388 */ /* 0x0005e80000000c00 */
[----:B------:R-:W-:Y:S01]  /*0c80*/  BAR.SYNC.DEFER_BLOCKING 0x0 ;  /* 0x0000000000007b1d */ /* 0x000fe20000010000 */
[C---:B0-----:R-:W-:Y:S01]  /*0c90*/  PRMT R115, R15.reuse, 0x7632, R115 ;  /* 0x000076320f737816 */ /* 0x041fe20000000073 */
[----:B------:R-:W-:Y:S01]  /*0ca0*/  IMAD.U32 R119, R15, 0x10000, RZ ;  /* 0x000100000f777824 */ /* 0x000fe200078e00ff */
[C---:B------:R-:W-:Y:S01]  /*0cb0*/  PRMT R116, R14.reuse, 0x7632, R116 ;  /* 0x000076320e747816 */ /* 0x040fe20000000074 */
[----:B------:R-:W-:Y:S01]  /*0cc0*/  IMAD.U32 R120, R14, 0x10000, RZ ;  /* 0x000100000e787824 */ /* 0x000fe200078e00ff */
[C---:B------:R-:W-:Y:S01]  /*0cd0*/  PRMT R117, R13.reuse, 0x7632, R117 ;  /* 0x000076320d757816 */ /* 0x040fe20000000075 */
[----:B------:R-:W-:Y:S01]  /*0ce0*/  IMAD.U32 R114, R13, 0x10000, RZ ;  /* 0x000100000d727824 */ /* 0x000fe200078e00ff */
[C---:B------:R-:W-:Y:S01]  /*0cf0*/  PRMT R118, R12.reuse, 0x7632, R118 ;  /* 0x000076320c767816 */ /* 0x040fe20000000076 */
[----:B------:R-:W-:Y:S01]  /*0d00*/  IMAD.U32 R113, R12, 0x10000, RZ ;  /* 0x000100000c717824 */ /* 0x000fe200078e00ff */
[C---:B---3--:R-:W-:Y:S01]  /*0d10*/  PRMT R20, R6.reuse, 0x7632, R20 ;  /* 0x0000763206147816 */ /* 0x048fe20000000014 */
[----:B------:R-:W-:Y:S01]  /*0d20*/  IMAD.U32 R121, R6, 0x10000, RZ ;  /* 0x0001000006797824 */ /* 0x000fe200078e00ff */
[C---:B------:R-:W-:Y:S01]  /*0d30*/  PRMT R123, R5.reuse, 0x7632, R123 ;  /* 0x00007632057b7816 */ /* 0x040fe2000000007b */
[----:B--2---:R-:W-:Y:S01]  /*0d40*/  IMAD.U32 R35, R5, 0x10000, RZ ;  /* 0x0001000005237824 */ /* 0x004fe200078e00ff */
[C---:B------:R-:W-:Y:S01]  /*0d50*/  PRMT R124, R4.reuse, 0x7632, R124 ;  /* 0x00007632047c7816 */ /* 0x040fe2000000007c */
[----:B------:R-:W-:Y:S01]  /*0d60*/  IMAD.U32 R31, R4, 0x10000, RZ ;  /* 0x00010000041f7824 */ /* 0x000fe200078e00ff */
[----:B------:R-:W0:Y:S04]  /*0d70*/  LDS.128 R36, [R0+0x10] ;  /* 0x0000100000247984 */ /* 0x000e280000000c00 */
[----:B------:R-:W2:Y:S04]  /*0d80*/  LDS.128 R12, [R0+0x1020] ;  /* 0x00102000000c7984 */ /* 0x000ea80000000c00 */
[----:B------:R-:W3:Y:S01]  /*0d90*/  LDS.128 R16, [R0] ;  /* 0x0000000000107984 */ /* 0x000ee20000000c00 */
[----:B------:R-:W-:-:S02]  /*0da0*/  PRMT R6, R7, 0x7632, R6 ;  /* 0x0000763207067816 */ /* 0x000fc40000000006 */
[C---:B------:R-:W-:Y:S02]  /*0db0*/  PRMT R5, R10.reuse, 0x7632, R5 ;  /* 0x000076320a057816 */ /* 0x040fe40000000005 */
[----:B------:R-:W-:Y:S01]  /*0dc0*/  PRMT R4, R11, 0x7632, R4 ;  /* 0x000076320b047816 */ /* 0x000fe20000000004 */
[----:B------:R-:W-:Y:S01]  /*0dd0*/  IMAD.U32 R128, R10, 0x10000, RZ ;  /* 0x000100000a807824 */ /* 0x000fe200078e00ff */
[----:B------:R-:W-:Y:S01]  /*0de0*/  PRMT R125, R9, 0x7632, R125 ;  /* 0x00007632097d7816 */ /* 0x000fe2000000007d */
[----:B------:R-:W-:Y:S02]  /*0df0*/  IMAD.U32 R126, R11, 0x10000, RZ ;  /* 0x000100000b7e7824 */ /* 0x000fe400078e00ff */
[----:B------:R-:W-:Y:S02]  /*0e00*/  IMAD.U32 R112, R9, 0x10000, RZ ;  /* 0x0001000009707824 */ /* 0x000fe400078e00ff */
[----:B------:R-:W-:Y:S02]  /*0e10*/  IMAD.U32 R33, R7, 0x10000, RZ ;  /* 0x0001000007217824 */ /* 0x000fe400078e00ff */
[----:B------:R-:W-:-:S02]  /*0e20*/  IMAD.U32 R10, R6, 0x10000, RZ ;  /* 0x00010000060a7824 */ /* 0x000fc400078e00ff */
[----:B------:R-:W-:Y:S02]  /*0e30*/  IMAD.U32 R9, R4, 0x10000, RZ ;  /* 0x0001000004097824 */ /* 0x000fe400078e00ff */
[----:B------:R-:W-:Y:S02]  /*0e40*/  IMAD.U32 R11, R5, 0x10000, RZ ;  /* 0x00010000050b7824 */ /* 0x000fe400078e00ff */
[----:B------:R-:W4:Y:S01]  /*0e50*/  LDS.128 R4, [R0+0x1010] ;  /* 0x0010100000047984 */ /* 0x000f220000000c00 */
[----:B------:R-:W-:Y:S01]  /*0e60*/  IMAD.U32 R122, R20, 0x10000, RZ ;  /* 0x00010000147a7824 */ /* 0x000fe200078e00ff */
[----:B------:R-:W-:Y:S01]  /*0e70*/  PRMT R127, R8, 0x7632, R127 ;  /* 0x00007632087f7816 */ /* 0x000fe2000000007f */
[C---:B-1----:R-:W-:Y:S01]  /*0e80*/  IMAD.U32 R29, R27.reuse, 0x10000, RZ ;  /* 0x000100001b1d7824 */ /* 0x042fe200078e00ff */
[----:B------:R-:W-:Y:S01]  /*0e90*/  PRMT R32, R27, 0x7632, R32 ;  /* 0x000076321b207816 */ /* 0x000fe20000000020 */
[C---:B------:R-:W-:Y:S01]  /*0ea0*/  IMAD.U32 R30, R26.reuse, 0x10000, RZ ;  /* 0x000100001a1e7824 */ /* 0x040fe200078e00ff */
[----:B------:R-:W-:Y:S01]  /*0eb0*/  PRMT R34, R26, 0x7632, R34 ;  /* 0x000076321a227816 */ /* 0x000fe20000000022 */
[C---:B------:R-:W-:Y:S01]  /*0ec0*/  IMAD.U32 R26, R25.reuse, 0x10000, RZ ;  /* 0x00010000191a7824 */ /* 0x040fe200078e00ff */
[----:B------:R-:W-:Y:S01]  /*0ed0*/  PRMT R27, R25, 0x7632, R27 ;  /* 0x00007632191b7816 */ /* 0x000fe2000000001b */
[----:B------:R-:W-:Y:S01]  /*0ee0*/  IMAD.U32 R21, R116, 0x10000, RZ ;  /* 0x0001000074157824 */ /* 0x000fe200078e00ff */
[C---:B------:R-:W-:Y:S01]  /*0ef0*/  PRMT R28, R24.reuse, 0x7632, R28 ;  /* 0x00007632181c7816 */ /* 0x040fe2000000001c */
[----:B------:R-:W-:Y:S01]  /*0f00*/  IMAD.U32 R25, R24, 0x10000, RZ ;  /* 0x0001000018197824 */ /* 0x000fe200078e00ff */
[----:B0-----:R-:W-:Y:S01]  /*0f10*/  FFMA R37, R122, R37, R11 ;  /* 0x000000257a257223 */ /* 0x001fe2000000000b */
[----:B------:R-:W-:Y:S01]  /*0f20*/  FFMA R20, R121, R36, R128 ;  /* 0x0000002479147223 */ /* 0x000fe20000000080 */
[----:B------:R-:W-:-:S02]  /*0f30*/  IMAD.U32 R24, R8, 0x10000, RZ ;  /* 0x0001000008187824 */ /* 0x000fc400078e00ff */
[----:B------:R-:W-:Y:S02]  /*0f40*/  IMAD.U32 R36, R123, 0x10000, RZ ;  /* 0x000100007b247824 */ /* 0x000fe400078e00ff */
[----:B------:R-:W-:Y:S02]  /*0f50*/  IMAD.U32 R125, R125, 0x10000, RZ ;  /* 0x000100007d7d7824 */ /* 0x000fe400078e00ff */
[----:B------:R-:W-:Y:S02]  /*0f60*/  IMAD.U32 R124, R124, 0x10000, RZ ;  /* 0x000100007c7c7824 */ /* 0x000fe400078e00ff */
[----:B------:R-:W-:Y:S01]  /*0f70*/  IMAD.U32 R127, R127, 0x10000, RZ ;  /* 0x000100007f7f7824 */ /* 0x000fe200078e00ff */
[C-C-:B------:R-:W-:Y:S01]  /*0f80*/  FFMA R22, R33.reuse, R38, R126.reuse ;  /* 0x0000002621167223 */ /* 0x140fe2000000007e */
[----:B------:R-:W-:Y:S01]  /*0f90*/  FFMA R21, R108, R37, R21 ;  /* 0x000000256c157223 */ /* 0x000fe20000000015 */
[----:B--2---:R-:W-:Y:S01]  /*0fa0*/  FFMA R126, R33, R14, R126 ;  /* 0x0000000e217e7223 */ /* 0x004fe2000000007e */
[C-C-:B------:R-:W-:Y:S01]  /*0fb0*/  FFMA R37, R10.reuse, R15, R9.reuse ;  /* 0x0000000f0a257223 */ /* 0x140fe20000000009 */
[----:B------:R-:W-:Y:S01]  /*0fc0*/  IMAD.U32 R8, R115, 0x10000, RZ ;  /* 0x0001000073087824 */ /* 0x000fe200078e00ff */
[----:B------:R-:W-:Y:S01]  /*0fd0*/  FFMA R23, R10, R39, R9 ;  /* 0x000000270a177223 */ /* 0x000fe20000000009 */
[----:B------:R-:W-:Y:S01]  /*0fe0*/  IADD3 R33, R41, UR4, RZ ;  /* 0x0000000429217c10 */ /* 0x000fe2000fffe0ff */
[----:B------:R-:W-:Y:S01]  /*0ff0*/  IMAD.U32 R15, R117, 0x10000, RZ ;  /* 0x00010000750f7824 */ /* 0x000fe200078e00ff */
[----:B---3--:R-:W-:Y:S01]  /*1000*/  FFMA R14, R35, R18, R112 ;  /* 0x00000012230e7223 */ /* 0x008fe20000000070 */
[----:B------:R-:W-:Y:S01]  /*1010*/  IMAD.U32 R118, R118, 0x10000, RZ ;  /* 0x0001000076767824 */ /* 0x000fe200078e00ff */
[----:B------:R-:W-:Y:S01]  /*1020*/  FFMA R19, R36, R19, R125 ;  /* 0x0000001324137223 */ /* 0x000fe2000000007d */
[----:B------:R-:W-:Y:S01]  /*1030*/  FFMA R16, R31, R16, R24 ;  /* 0x000000101f107223 */ /* 0x000fe20000000018 */
[----:B------:R-:W-:Y:S01]  /*1040*/  FFMA R17, R124, R17, R127 ;  /* 0x000000117c117223 */ /* 0x000fe2000000007f */
[----:B------:R-:W-:Y:S01]  /*1050*/  FFMA R121, R121, R12, R128 ;  /* 0x0000000c79797223 */ /* 0x000fe20000000080 */
[----:B------:R-:W-:Y:S01]  /*1060*/  FFMA R23, R111, R23, R8 ;  /* 0x000000176f177223 */ /* 0x000fe20000000008 */
[----:B------:R-:W-:Y:S01]  /*1070*/  FFMA R22, R106, R22, R119 ;  /* 0x000000166a167223 */ /* 0x000fe20000000077 */
[----:B------:R-:W-:Y:S01]  /*1080*/  FFMA R20, R105, R20, R120 ;  /* 0x0000001469147223 */ /* 0x000fe20000000078 */
[----:B------:R-:W-:Y:S01]  /*1090*/  IADD3 R12, R33, 0x400, RZ ;  /* 0x00000400210c7810 */ /* 0x000fe20007ffe0ff */
[----:B------:R-:W-:Y:S01]  /*10a0*/  FFMA R15, R110, R19, R15 ;  /* 0x000000136e0f7223 */ /* 0x000fe2000000000f */
[----:B------:R-:W-:Y:S01]  /*10b0*/  FFMA R14, R107, R14, R114 ;  /* 0x0000000e6b0e7223 */ /* 0x000fe20000000072 */
[----:B------:R-:W-:Y:S01]  /*10c0*/  FFMA R17, R109, R17, R118 ;  /* 0x000000116d117223 */ /* 0x000fe20000000076 */
[----:B------:R-:W-:Y:S01]  /*10d0*/  FFMA R16, R104, R16, R113 ;  /* 0x0000001068107223 */ /* 0x000fe20000000071 */
[----:B------:R-:W-:Y:S01]  /*10e0*/  FFMA R122, R122, R13, R11 ;  /* 0x0000000d7a7a7223 */ /* 0x000fe2000000000b */
[----:B------:R-:W-:Y:S01]  /*10f0*/  IMAD.U32 R19, R34, 0x10000, RZ ;  /* 0x0001000022137824 */ /* 0x000fe200078e00ff */
[----:B------:R-:W-:Y:S01]  /*1100*/  F2FP.BF16.PACK_AB R10, R21, R20 ;  /* 0x00000014150a723e */ /* 0x000fe200000010ff */
[----:B------:R-:W-:Y:S01]  /*1110*/  IMAD.WIDE R12, R12, R103, c[0x0][0x1a0] ;  /* 0x000068000c0c7625 */ /* 0x000fe200078e0267 */
[----:B------:R-:W-:Y:S01]  /*1120*/  F2FP.BF16.PACK_AB R11, R23, R22 ;  /* 0x00000016170b723e */ /* 0x000fe200000010ff */
[----:B------:R-:W-:Y:S01]  /*1130*/  FFMA R108, R108, R122, R19 ;  /* 0x0000007a6c6c7223 */ /* 0x000fe20000000013 */
[----:B------:R-:W-:-:S02]  /*1140*/  F2FP.BF16.PACK_AB R8, R17, R16 ;  /* 0x000000101108723e */ /* 0x000fc400000010ff */
[----:B------:R-:W-:Y:S01]  /*1150*/  F2FP.BF16.PACK_AB R9, R15, R14 ;  /* 0x0000000e0f09723e */ /* 0x000fe200000010ff */
[----:B------:R-:W-:Y:S01]  /*1160*/  IMAD.U32 R32, R32, 0x10000, RZ ;  /* 0x0001000020207824 */ /* 0x000fe200078e00ff */
[----:B----4-:R-:W-:Y:S01]  /*1170*/  FFMA R6, R35, R6, R112 ;  /* 0x0000000623067223 */ /* 0x010fe20000000070 */
[----:B------:R-:W-:Y:S01]  /*1180*/  IMAD.U32 R19, R27, 0x10000, RZ ;  /* 0x000100001b137824 */ /* 0x000fe200078e00ff */
[----:B------:R-:W-:Y:S01]  /*1190*/  FFMA R7, R36, R7, R125 ;  /* 0x0000000724077223 */ /* 0x000fe2000000007d */
[----:B------:R-:W-:Y:S01]  /*11a0*/  IMAD.U32 R28, R28, 0x10000, RZ ;  /* 0x000100001c1c7824 */ /* 0x000fe200078e00ff */
[----:B------:R-:W-:Y:S01]  /*11b0*/  FFMA R5, R124, R5, R127 ;  /* 0x000000057c057223 */ /* 0x000fe2000000007f */
[----:B------:R-:W-:Y:S01]  /*11c0*/  FFMA R4, R31, R4, R24 ;  /* 0x000000041f047223 */ /* 0x000fe20000000018 */
[----:B------:R0:W-:Y:S01]  /*11d0*/  @!P2 STG.E.128 [R12.64], R8 ;  /* 0x000000080c00a986 */ /* 0x0001e2000c101d06 */
[----:B------:R-:W-:Y:S01]  /*11e0*/  FFMA R111, R111, R37, R32 ;  /* 0x000000256f6f7223 */ /* 0x000fe20000000020 */
[----:B------:R-:W-:Y:S01]  /*11f0*/  FFMA R106, R106, R126, R29 ;  /* 0x0000007e6a6a7223 */ /* 0x000fe2000000001d */
[----:B------:R-:W-:Y:S01]  /*1200*/  FFMA R105, R105, R121, R30 ;  /* 0x0000007969697223 */ /* 0x000fe2000000001e */
[----:B------:R-:W-:Y:S01]  /*1210*/  FFMA R19, R110, R7, R19 ;  /* 0x000000076e137223 */ /* 0x000fe20000000013 */
[----:B------:R-:W-:Y:S01]  /*1220*/  FFMA R18, R107, R6, R26 ;  /* 0x000000066b127223 */ /* 0x000fe2000000001a */
[----:B------:R-:W-:Y:S01]  /*1230*/  FFMA R109, R109, R5, R28 ;  /* 0x000000056d6d7223 */ /* 0x000fe2000000001c */
[----:B------:R-:W-:Y:S01]  /*1240*/  FFMA R104, R104, R4, R25 ;  /* 0x0000000468687223 */ /* 0x000fe20000000019 */
[----:B------:R-:W-:Y:S01]  /*1250*/  IMAD.MOV.U32 R32, RZ, RZ, 0x3f800000 ;  /* 0x3f800000ff207424 */ /* 0x000fe200078e00ff */
[----:B------:R-:W-:Y:S01]  /*1260*/  CS2R R36, SRZ ;  /* 0x0000000000247805 */ /* 0x000fe2000001ff00 */
[----:B------:R-:W-:Y:S01]  /*1270*/  CS2R R38, SRZ ;  /* 0x0000000000267805 */ /* 0x000fe2000001ff00 */
[----:B------:R-:W-:Y:S01]  /*1280*/  IMAD.MOV.U32 R110, RZ, RZ, RZ ;  /* 0x000000ffff6e7224 */ /* 0x000fe200078e00ff */
[----:B------:R-:W-:Y:S01]  /*1290*/  CS2R R112, SRZ ;  /* 0x0000000000707805 */ /* 0x000fe2000001ff00 */
[----:B------:R-:W-:Y:S01]  /*12a0*/  IMAD.MOV.U32 R107, RZ, RZ, RZ ;  /* 0x000000ffff6b7224 */ /* 0x000fe200078e00ff */
[----:B0-----:R-:W-:Y:S01]  /*12b0*/  IADD3 R8, R33, 0x1000, RZ ;  /* 0x0000100021087810 */ /* 0x001fe20007ffe0ff */
[----:B------:R-:W-:Y:S01]  /*12c0*/  CS2R R114, SRZ ;  /* 0x0000000000727805 */ /* 0x000fe2000001ff00 */
[----:B------:R-:W-:Y:S01]  /*12d0*/  CS2R R116, SRZ ;  /* 0x0000000000747805 */ /* 0x000fe2000001ff00 */
[----:B------:R-:W-:Y:S01]  /*12e0*/  IMAD.MOV.U32 R118, RZ, RZ, RZ ;  /* 0x000000ffff767224 */ /* 0x000fe200078e00ff */
[----:B------:R-:W-:Y:S01]  /*12f0*/  F2FP.BF16.PACK_AB R6, R108, R105 ;  /* 0x000000696c06723e */ /* 0x000fe200000010ff */
[----:B------:R-:W-:Y:S01]  /*1300*/  IMAD.MOV.U32 R120, RZ, RZ, RZ ;  /* 0x000000ffff787224 */ /* 0x000fe200078e00ff */
[----:B------:R-:W-:Y:S01]  /*1310*/  F2FP.BF16.PACK_AB R7, R111, R106 ;  /* 0x0000006a6f07723e */ /* 0x000fe200000010ff */
[----:B------:R-:W-:Y:S01]  /*1320*/  IMAD.MOV.U32 R31, RZ, RZ, 0x3f800000 ;  /* 0x3f800000ff1f7424 */ /* 0x000fe200078e00ff */
[----:B------:R-:W-:Y:S01]  /*1330*/  F2FP.BF16.PACK_AB R4, R109, R104 ;  /* 0x000000686d04723e */ /* 0x000fe200000010ff */
[----:B------:R-:W-:Y:S01]  /*1340*/  IMAD.MOV.U32 R30, RZ, RZ, 0x3f800000 ;  /* 0x3f800000ff1e7424 */ /* 0x000fe200078e00ff */
[----:B------:R-:W-:Y:S01]  /*1350*/  F2FP.BF16.PACK_AB R5, R19, R18 ;  /* 0x000000121305723e */ /* 0x000fe200000010ff */
[----:B------:R-:W-:-:S02]  /*1360*/  IMAD.MOV.U32 R29, RZ, RZ, 0x3f800000 ;  /* 0x3f800000ff1d7424 */ /* 0x000fc400078e00ff */
[----:B------:R-:W-:Y:S02]  /*1370*/  IMAD.MOV.U32 R28, RZ, RZ, 0x3f800000 ;  /* 0x3f800000ff1c7424 */ /* 0x000fe400078e00ff */
[----:B------:R-:W-:Y:S02]  /*1380*/  IMAD.MOV.U32 R27, RZ, RZ, 0x3f800000 ;  /* 0x3f800000ff1b7424 */ /* 0x000fe400078e00ff */
[----:B------:R-:W-:Y:S02]  /*1390*/  IMAD.MOV.U32 R26, RZ, RZ, 0x3f800000 ;  /* 0x3f800000ff1a7424 */ /* 0x000fe400078e00ff */
[----:B------:R-:W-:Y:S02]  /*13a0*/  IMAD.MOV.U32 R25, RZ, RZ, 0x3f800000 ;  /* 0x3f800000ff197424 */ /* 0x000fe400078e00ff */
[----:B------:R-:W-:Y:S02]  /*13b0*/  IMAD.MOV.U32 R24, RZ, RZ, 0x3f800000 ;  /* 0x3f800000ff187424 */ /* 0x000fe400078e00ff */
[----:B------:R-:W-:-:S02]  /*13c0*/  IMAD.MOV.U32 R13, RZ, RZ, 0x3f800000 ;  /* 0x3f800000ff0d7424 */ /* 0x000fc400078e00ff */
[----:B------:R-:W-:Y:S02]  /*13d0*/  IMAD.MOV.U32 R12, RZ, RZ, 0x3f800000 ;  /* 0x3f800000ff0c7424 */ /* 0x000fe400078e00ff */
[----:B------:R-:W-:Y:S02]  /*13e0*/  IMAD.MOV.U32 R11, RZ, RZ, 0x3f800000 ;  /* 0x3f800000ff0b7424 */ /* 0x000fe400078e00ff */
[----:B------:R-:W-:Y:S02]  /*13f0*/  IMAD.MOV.U32 R10, RZ, RZ, 0x3f800000 ;  /* 0x3f800000ff0a7424 */ /* 0x000fe400078e00ff */
[----:B------:R-:W-:Y:S02]  /*1400*/  IMAD.MOV.U32 R35, RZ, RZ, 0x3f800000 ;  /* 0x3f800000ff237424 */ /* 0x000fe400078e00ff */
[----:B------:R-:W-:Y:S02]  /*1410*/  IMAD.MOV.U32 R34, RZ, RZ, 0x3f800000 ;  /* 0x3f800000ff227424 */ /* 0x000fe400078e00ff */
[----:B------:R-:W-:-:S02]  /*1420*/  IMAD.MOV.U32 R33, RZ, RZ, 0x3f800000 ;  /* 0x3f800000ff217424 */ /* 0x000fc400078e00ff */
[----:B------:R-:W-:-:S04]  /*1430*/  IMAD.WIDE R8, R8, R103, c[0x0][0x1a0] ;  /* 0x0000680008087625 */ /* 0x000fc800078e0267 */
[----:B------:R-:W-:Y:S02]  /*1440*/  IMAD.MOV.U32 R124, RZ, RZ, R20 ;  /* 0x000000ffff7c7224 */ /* 0x000fe400078e0014 */
[----:B------:R-:W-:Y:S02]  /*1450*/  IMAD.MOV.U32 R125, RZ, RZ, R21 ;  /* 0x000000ffff7d7224 */ /* 0x000fe400078e0015 */
[----:B------:R-:W-:Y:S02]  /*1460*/  IMAD.MOV.U32 R126, RZ, RZ, R22 ;  /* 0x000000ffff7e7224 */ /* 0x000fe400078e0016 */
[----:B------:R-:W-:Y:S02]  /*1470*/  IMAD.MOV.U32 R131, RZ, RZ, R23 ;  /* 0x000000ffff837224 */ /* 0x000fe400078e0017 */
[----:B------:R-:W-:Y:S02]  /*1480*/  IMAD.MOV.U32 R137, RZ, RZ, R105 ;  /* 0x000000ffff897224 */ /* 0x000fe400078e0069 */
[----:B------:R-:W-:-:S02]  /*1490*/  IMAD.MOV.U32 R146, RZ, RZ, R108 ;  /* 0x000000ffff927224 */ /* 0x000fc400078e006c */
        /* <DEDUP_REMOVED lines=9> */
[----:B------:R-:W-:Y:S01]  /*1530*/  IMAD.MOV.U32 R141, RZ, RZ, R19 ;  /* 0x000000ffff8d7224 */ /* 0x000fe200078e0013 */
[----:B------:R-:W-:Y:S05]  /*1540*/  @!P0 BRA `(.L_x_0) ;  /* 0x00000e0000008947 */ /* 0x000fea0003800000 */
[----:B------:R-:W-:Y:S01]  /*1550*/  FADD R32, R93, 1 ;  /* 0x3f8000005d207421 */ /* 0x000fe20000000000 */
[----:B------:R-:W-:Y:S01]  /*1560*/  FADD R36, R16, -R61 ;  /* 0x8000003d10247221 */ /* 0x000fe20000000000 */
[----:B------:R-:W-:Y:S01]  /*1570*/  FADD R31, R92, 1 ;  /* 0x3f8000005c1f7421 */ /* 0x000fe20000000000 */
[----:B------:R-:W-:Y:S01]  /*1580*/  FADD R37, R17, -R60 ;  /* 0x8000003c11257221 */ /* 0x000fe20000000000 */
[C---:B------:R-:W-:Y:S01]  /*1590*/  FMUL R119, R32.reuse, 0.25 ;  /* 0x3e80000020777820 */ /* 0x040fe20000400000 */
[----:B------:R-:W-:Y:S01]  /*15a0*/  FSETP.GEU.AND P3, PT, |R32|, 1.175494350822287508e-38, PT ;  /* 0x008000002000780b */ /* 0x000fe20003f6e200 */
[----:B------:R-:W-:Y:S01]  /*15b0*/  FMUL R121, R36, 0.25 ;  /* 0x3e80000024797820 */ /* 0x000fe20000400000 */
[----:B------:R-:W-:Y:S01]  /*15c0*/  FADD R30, R91, 1 ;  /* 0x3f8000005b1e7421 */ /* 0x000fe20000000000 */
[----:B------:R-:W-:Y:S01]  /*15d0*/  FSETP.GT.AND P0, PT, |R32|, 8.50705917302346158658e+37, PT ;  /* 0x7e8000002000780b */ /* 0x000fe20003f04200 */
[----:B------:R-:W-:Y:S01]  /*15e0*/  FADD R38, R14, -R59 ;  /* 0x8000003b0e267221 */ /* 0x000fe20000000000 */
[C---:B------:R-:W-:Y:S01]  /*15f0*/  FSETP.GEU.AND P6, PT, |R31|.reuse, 1.175494350822287508e-38, PT ;  /* 0x008000001f00780b */ /* 0x040fe20003fce200 */
[----:B------:R-:W-:Y:S01]  /*1600*/  FMUL R124, R31, 0.25 ;  /* 0x3e8000001f7c7820 */ /* 0x000fe20000400000 */
[----:B------:R-:W-:Y:S01]  /*1610*/  FMUL R126, R37, 0.25 ;  /* 0x3e800000257e7820 */ /* 0x000fe20000400000 */
[----:B------:R-:W-:Y:S01]  /*1620*/  FADD R29, R90, 1 ;  /* 0x3f8000005a1d7421 */ /* 0x000fe20000000000 */
[----:B------:R-:W-:Y:S01]  /*1630*/  FSETP.GT.AND P4, PT, |R31|, 8.50705917302346158658e+37, PT ;  /* 0x7e8000001f00780b */ /* 0x000fe20003f84200 */
[----:B------:R-:W-:Y:S01]  /*1640*/  FADD R39, R15, -R58 ;  /* 0x8000003a0f277221 */ /* 0x000fe20000000000 */
[----:B------:R-:W-:Y:S01]  /*1650*/  FSEL R119, R119, R32, P0 ;  /* 0x0000002077777208 */ /* 0x000fe20000000000 */
[----:B------:R-:W-:Y:S01]  /*1660*/  FMUL R127, R38, 0.25 ;  /* 0x3e800000267f7820 */ /* 0x000fe20000400000 */
[----:B------:R-:W-:Y:S01]  /*1670*/  FSEL R122, R121, R36, P0 ;  /* 0x00000024797a7208 */ /* 0x000fe20000000000 */
[C---:B------:R-:W-:Y:S01]  /*1680*/  FMUL R123, R30.reuse, 0.25 ;  /* 0x3e8000001e7b7820 */ /* 0x040fe20000400000 */
[C---:B------:R-:W-:Y:S01]  /*1690*/  FSETP.GEU.AND P0, PT, |R30|.reuse, 1.175494350822287508e-38, PT ;  /* 0x008000001e00780b */ /* 0x040fe20003f0e200 */
[----:B------:R-:W-:Y:S01]  /*16a0*/  FADD R28, R89, 1 ;  /* 0x3f800000591c7421 */ /* 0x000fe20000000000 */
[----:B------:R-:W-:Y:S01]  /*16b0*/  FSETP.GT.AND P5, PT, |R30|, 8.50705917302346158658e+37, PT ;  /* 0x7e8000001e00780b */ /* 0x000fe20003fa4200 */
[----:B------:R-:W-:Y:S01]  /*16c0*/  FADD R110, R20, -R57 ;  /* 0x80000039146e7221 */ /* 0x000fe20000000000 */
[----:B------:R-:W-:Y:S01]  /*16d0*/  FSEL R125, R124, R31, P4 ;  /* 0x0000001f7c7d7208 */ /* 0x000fe20002000000 */
[----:B------:R-:W-:Y:S01]  /*16e0*/  @!P3 FMUL R119, R119, 16777216 ;  /* 0x4b8000007777b820 */ /* 0x000fe20000400000 */
[----:B------:R-:W-:Y:S01]  /*16f0*/  FSEL R121, R126, R37, P4 ;  /* 0x000000257e797208 */ /* 0x000fe20002000000 */
[----:B------:R-:W-:Y:S01]  /*1700*/  @!P3 FMUL R122, R122, 16777216 ;  /* 0x4b8000007a7ab820 */ /* 0x000fe20000400000 */
[C---:B------:R-:W-:Y:S01]  /*1710*/  FSETP.GEU.AND P4, PT, |R29|.reuse, 1.175494350822287508e-38, PT ;  /* 0x008000001d00780b */ /* 0x040fe20003f8e200 */
[----:B------:R-:W-:Y:S01]  /*1720*/  FMUL R126, R29, 0.25 ;  /* 0x3e8000001d7e7820 */ /* 0x000fe20000400000 */
[----:B------:R-:W-:Y:S01]  /*1730*/  FMUL R130, R39, 0.25 ;  /* 0x3e80000027827820 */ /* 0x000fe20000400000 */
[----:B------:R-:W-:Y:S01]  /*1740*/  FADD R27, R88, 1 ;  /* 0x3f800000581b7421 */ /* 0x000fe20000000000 */
[----:B------:R-:W-:Y:S01]  /*1750*/  FSETP.GT.AND P3, PT, |R29|, 8.50705917302346158658e+37, PT ;  /* 0x7e8000001d00780b */ /* 0x000fe20003f64200 */
[----:B------:R-:W-:Y:S01]  /*1760*/  @!P6 FMUL R125, R125, 16777216 ;  /* 0x4b8000007d7de820 */ /* 0x000fe20000400000 */
[----:B------:R-:W-:Y:S01]  /*1770*/  FSEL R124, R127, R38, P5 ;  /* 0x000000267f7c7208 */ /* 0x000fe20002800000 */
[----:B------:R-:W-:Y:S01]  /*1780*/  @!P6 FMUL R121, R121, 16777216 ;  /* 0x4b8000007979e820 */ /* 0x000fe20000400000 */
[----:B------:R-:W-:Y:S01]  /*1790*/  FSEL R132, R123, R30, P5 ;  /* 0x0000001e7b847208 */ /* 0x000fe20002800000 */
[----:B------:R-:W-:Y:S01]  /*17a0*/  FMUL R127, R28, 0.25 ;  /* 0x3e8000001c7f7820 */ /* 0x000fe20000400000 */
[----:B------:R-:W-:Y:S01]  /*17b0*/  FMUL R131, R110, 0.25 ;  /* 0x3e8000006e837820 */ /* 0x000fe20000400000 */
[----:B------:R-:W-:Y:S01]  /*17c0*/  FADD R103, R21, -R56 ;  /* 0x8000003815677221 */ /* 0x000fe20000000000 */
[----:B------:R-:W-:Y:S01]  /*17d0*/  FADD R26, R87, 1 ;  /* 0x3f800000571a7421 */ /* 0x000fe20000000000 */
[----:B------:R-:W-:Y:S01]  /*17e0*/  FSETP.GT.AND P6, PT, |R28|, 8.50705917302346158658e+37, PT ;  /* 0x7e8000001c00780b */ /* 0x000fe20003fc4200 */
[----:B------:R-:W-:Y:S01]  /*17f0*/  @!P0 FMUL R132, R132, 16777216 ;  /* 0x4b80000084848820 */ /* 0x000fe20000400000 */
[----:B------:R-:W-:Y:S01]  /*1800*/  FSETP.GEU.AND P5, PT, |R28|, 1.175494350822287508e-38, PT ;  /* 0x008000001c00780b */ /* 0x000fe20003fae200 */
[----:B------:R-:W-:Y:S01]  /*1810*/  @!P0 FMUL R124, R124, 16777216 ;  /* 0x4b8000007c7c8820 */ /* 0x000fe20000400000 */
[----:B------:R-:W-:Y:S01]  /*1820*/  FSEL R129, R126, R29, P3 ;  /* 0x0000001d7e817208 */ /* 0x000fe20001800000 */
[----:B------:R-:W-:Y:S01]  /*1830*/  FMUL R136, R103, 0.25 ;  /* 0x3e80000067887820 */ /* 0x000fe20000400000 */
[----:B------:R-:W-:Y:S01]  /*1840*/  FSEL R123, R130, R39, P3 ;  /* 0x00000027827b7208 */ /* 0x000fe20001800000 */
[C---:B------:R-:W-:Y:S01]  /*1850*/  FMUL R130, R27.reuse, 0.25 ;  /* 0x3e8000001b827820 */ /* 0x040fe20000400000 */
[----:B------:R-:W-:Y:S01]  /*1860*/  FSETP.GEU.AND P3, PT, |R27|, 1.175494350822287508e-38, PT ;  /* 0x008000001b00780b */ /* 0x000fe20003f6e200 */
[----:B------:R-:W-:Y:S01]  /*1870*/  FADD R25, R86, 1 ;  /* 0x3f80000056197421 */ /* 0x000fe20000000000 */
[----:B------:R-:W-:Y:S01]  /*1880*/  FSEL R134, R127, R28, P6 ;  /* 0x0000001c7f867208 */ /* 0x000fe20003000000 */
[----:B------:R0:W1:Y:S01]  /*1890*/  MUFU.RCP R128, R119 ;  /* 0x0000007700807308 */ /* 0x0000620000001000 */
[----:B------:R-:W-:Y:S01]  /*18a0*/  FSEL R126, R131, R110, P6 ;  /* 0x0000006e837e7208 */ /* 0x000fe20003000000 */
[----:B------:R-:W-:Y:S01]  /*18b0*/  FADD R112, R22, -R55 ;  /* 0x8000003716707221 */ /* 0x000fe20000000000 */
[----:B------:R-:W-:Y:S01]  /*18c0*/  FSETP.GT.AND P0, PT, |R27|, 8.50705917302346158658e+37, PT ;  /* 0x7e8000001b00780b */ /* 0x000fe20003f04200 */
[----:B------:R-:W-:Y:S01]  /*18d0*/  @!P4 FMUL R129, R129, 16777216 ;  /* 0x4b8000008181c820 */ /* 0x000fe20000400000 */
[C---:B------:R-:W-:Y:S01]  /*18e0*/  FSETP.GEU.AND P6, PT, |R26|.reuse, 1.175494350822287508e-38, PT ;  /* 0x008000001a00780b */ /* 0x040fe20003fce200 */
[----:B------:R-:W-:Y:S01]  /*18f0*/  @!P4 FMUL R123, R123, 16777216 ;  /* 0x4b8000007b7bc820 */ /* 0x000fe20000400000 */
[----:B------:R-:W-:Y:S01]  /*1900*/  FADD R107, R23, -R54 ;  /* 0x80000036176b7221 */ /* 0x000fe20000000000 */
[C---:B------:R-:W-:Y:S01]  /*1910*/  FSETP.GT.AND P4, PT, |R26|.reuse, 8.50705917302346158658e+37, PT ;  /* 0x7e8000001a00780b */ /* 0x040fe20003f84200 */
[----:B0-----:R-:W-:Y:S01]  /*1920*/  FMUL R119, R26, 0.25 ;  /* 0x3e8000001a777820 */ /* 0x001fe20000400000 */
[----:B------:R-:W-:Y:S01]  /*1930*/  FSEL R133, R130, R27, P0 ;  /* 0x0000001b82857208 */ /* 0x000fe20000000000 */
[----:B------:R-:W-:Y:S01]  /*1940*/  FADD R24, R85, 1 ;  /* 0x3f80000055187421 */ /* 0x000fe20000000000 */
[----:B------:R-:W-:Y:S01]  /*1950*/  FSEL R127, R136, R103, P0 ;  /* 0x00000067887f7208 */ /* 0x000fe20000000000 */
[----:B------:R-:W-:Y:S01]  /*1960*/  FADD R114, R104, -R53 ;  /* 0x8000003568727221 */ /* 0x000fe20000000000 */
[----:B------:R-:W-:Y:S01]  /*1970*/  FSETP.GEU.AND P0, PT, |R25|, 1.175494350822287508e-38, PT ;  /* 0x008000001900780b */ /* 0x000fe20003f0e200 */
[----:B------:R-:W-:Y:S01]  /*1980*/  FMUL R131, R112, 0.25 ;  /* 0x3e80000070837820 */ /* 0x000fe20000400000 */
[----:B------:R-:W-:Y:S01]  /*1990*/  @!P5 FMUL R134, R134, 16777216 ;  /* 0x4b8000008686d820 */ /* 0x000fe20000400000 */
[----:B------:R-:W-:Y:S01]  /*19a0*/  @!P5 FMUL R126, R126, 16777216 ;  /* 0x4b8000007e7ed820 */ /* 0x000fe20000400000 */
[----:B------:R-:W-:Y:S01]  /*19b0*/  FSEL R119, R119, R26, P4 ;  /* 0x0000001a77777208 */ /* 0x000fe20002000000 */
[----:B------:R-:W-:Y:S01]  /*19c0*/  FMUL R136, R25, 0.25 ;  /* 0x3e80000019887820 */ /* 0x000fe20000400000 */
[----:B------:R-:W-:Y:S01]  /*19d0*/  FMUL R138, R107, 0.25 ;  /* 0x3e8000006b8a7820 */ /* 0x000fe20000400000 */
[----:B------:R-:W-:Y:S01]  /*19e0*/  FSETP.GT.AND P5, PT, |R25|, 8.50705917302346158658e+37, PT ;  /* 0x7e8000001900780b */ /* 0x000fe20003fa4200 */
[----:B------:R-:W-:Y:S01]  /*19f0*/  @!P3 FMUL R133, R133, 16777216 ;  /* 0x4b8000008585b820 */ /* 0x000fe20000400000 */
[----:B------:R-:W-:Y:S01]  /*1a00*/  @!P3 FMUL R127, R127, 16777216 ;  /* 0x4b8000007f7fb820 */ /* 0x000fe20000400000 */
[----:B------:R-:W-:Y:S01]  /*1a10*/  FMUL R135, R24, 0.25 ;  /* 0x3e80000018877820 */ /* 0x000fe20000400000 */
[----:B------:R-:W-:Y:S01]  /*1a20*/  FMUL R137, R114, 0.25 ;  /* 0x3e80000072897820 */ /* 0x000fe20000400000 */
[----:B------:R-:W-:Y:S01]  /*1a30*/  FADD R12, R83, 1 ;  /* 0x3f800000530c7421 */ /* 0x000fe20000000000 */
[----:B------:R-:W-:Y:S01]  /*1a40*/  FSETP.GT.AND P3, PT, |R24|, 8.50705917302346158658e+37, PT ;  /* 0x7e8000001800780b */ /* 0x000fe20003f64200 */
[----:B------:R-:W-:Y:S01]  /*1a50*/  FADD R13, R84, 1 ;  /* 0x3f800000540d7421 */ /* 0x000fe20000000000 */
[----:B------:R-:W-:Y:S01]  /*1a60*/  FSEL R130, R131, R112, P4 ;  /* 0x0000007083827208 */ /* 0x000fe20002000000 */
[----:B------:R-:W-:Y:S01]  /*1a70*/  FADD R113, R109, -R52 ;  /* 0x800000346d717221 */ /* 0x000fe20000000000 */
[----:B------:R-:W-:Y:S01]  /*1a80*/  FSETP.GEU.AND P4, PT, |R24|, 1.175494350822287508e-38, PT ;  /* 0x008000001800780b */ /* 0x000fe20003f8e200 */
[----:B------:R-:W-:Y:S01]  /*1a90*/  @!P6 FMUL R119, R119, 16777216 ;  /* 0x4b8000007777e820 */ /* 0x000fe20000400000 */
[----:B------:R-:W-:Y:S01]  /*1aa0*/  FSEL R139, R136, R25, P5 ;  /* 0x00000019888b7208 */ /* 0x000fe20002800000 */
[----:B------:R-:W-:Y:S01]  /*1ab0*/  FADD R116, R18, -R51 ;  /* 0x8000003312747221 */ /* 0x000fe20000000000 */
[----:B------:R-:W-:Y:S01]  /*1ac0*/  FSEL R131, R138, R107, P5 ;  /* 0x0000006b8a837208 */ /* 0x000fe20002800000 */
[----:B------:R-:W-:Y:S01]  /*1ad0*/  @!P6 FMUL R130, R130, 16777216 ;  /* 0x4b8000008282e820 */ /* 0x000fe20000400000 */
[----:B------:R-:W-:Y:S01]  /*1ae0*/  FSEL R142, R135, R24, P3 ;  /* 0x00000018878e7208 */ /* 0x000fe20001800000 */
[----:B------:R0:W-:Y:S01]  /*1af0*/  MUFU.RCP R138, R119 ;  /* 0x00000077008a7308 */ /* 0x0001e20000001000 */
[----:B------:R-:W-:Y:S01]  /*1b00*/  FSEL R136, R137, R114, P3 ;  /* 0x0000007289887208 */ /* 0x000fe20001800000 */
[----:B------:R-:W-:Y:S01]  /*1b10*/  FMUL R140, R13, 0.25 ;  /* 0x3e8000000d8c7820 */ /* 0x000fe20000400000 */
[C---:B------:R-:W-:Y:S01]  /*1b20*/  FSETP.GEU.AND P3, PT, |R12|.reuse, 1.175494350822287508e-38, PT ;  /* 0x008000000c00780b */ /* 0x040fe20003f6e200 */
[----:B------:R-:W-:Y:S01]  /*1b30*/  FMUL R144, R113, 0.25 ;  /* 0x3e80000071907820 */ /* 0x000fe20000400000 */
[----:B------:R-:W-:Y:S01]  /*1b40*/  FSETP.GT.AND P6, PT, |R13|, 8.50705917302346158658e+37, PT ;  /* 0x7e8000000d00780b */ /* 0x000fe20003fc4200 */
[----:B------:R-:W-:Y:S01]  /*1b50*/  @!P0 FMUL R139, R139, 16777216 ;  /* 0x4b8000008b8b8820 */ /* 0x000fe20000400000 */
[----:B------:R-:W-:Y:S01]  /*1b60*/  @!P0 FMUL R131, R131, 16777216 ;  /* 0x4b80000083838820 */ /* 0x000fe20000400000 */
[----:B------:R-:W-:Y:S01]  /*1b70*/  FMUL R137, R12, 0.25 ;  /* 0x3e8000000c897820 */ /* 0x000fe20000400000 */
[----:B0-----:R-:W-:Y:S01]  /*1b80*/  FMUL R119, R116, 0.25 ;  /* 0x3e80000074777820 */ /* 0x001fe20000400000 */
[----:B------:R-:W-:Y:S01]  /*1b90*/  FSETP.GT.AND P0, PT, |R12|, 8.50705917302346158658e+37, PT ;  /* 0x7e8000000c00780b */ /* 0x000fe20003f04200 */
[----:B------:R-:W-:Y:S01]  /*1ba0*/  FADD R11, R82, 1 ;  /* 0x3f800000520b7421 */ /* 0x000fe20000000000 */
[----:B------:R-:W-:Y:S01]  /*1bb0*/  FSEL R143, R140, R13, P6 ;  /* 0x0000000d8c8f7208 */ /* 0x000fe20003000000 */
[----:B------:R-:W-:Y:S01]  /*1bc0*/  FADD R35, R80, 1 ;  /* 0x3f80000050237421 */ /* 0x000fe20000000000 */
[----:B------:R-:W-:Y:S01]  /*1bd0*/  FSEL R135, R144, R113, P6 ;  /* 0x0000007190877208 */ /* 0x000fe20003000000 */
[----:B------:R-:W-:Y:S01]  /*1be0*/  FADD R115, R19, -R50 ;  /* 0x8000003213737221 */ /* 0x000fe20000000000 */
[----:B------:R-:W-:Y:S01]  /*1bf0*/  FSEL R144, R137, R12, P0 ;  /* 0x0000000c89907208 */ /* 0x000fe20000000000 */
[----:B------:R-:W-:Y:S01]  /*1c00*/  @!P4 FMUL R142, R142, 16777216 ;  /* 0x4b8000008e8ec820 */ /* 0x000fe20000400000 */
[----:B------:R-:W-:Y:S01]  /*1c10*/  FSEL R140, R119, R116, P0 ;  /* 0x00000074778c7208 */ /* 0x000fe20000000000 */
[----:B------:R-:W-:Y:S01]  /*1c20*/  @!P4 FMUL R136, R136, 16777216 ;  /* 0x4b8000008888c820 */ /* 0x000fe20000400000 */
[----:B------:R-:W-:Y:S01]  /*1c30*/  FSETP.GEU.AND P5, PT, |R13|, 1.175494350822287508e-38, PT ;  /* 0x008000000d00780b */ /* 0x000fe20003fae200 */
[C---:B------:R-:W-:Y:S01]  /*1c40*/  FMUL R146, R11.reuse, 0.25 ;  /* 0x3e8000000b927820 */ /* 0x040fe20000400000 */
[C---:B------:R-:W-:Y:S01]  /*1c50*/  FSETP.GT.AND P4, PT, |R11|.reuse, 8.50705917302346158658e+37, PT ;  /* 0x7e8000000b00780b */ /* 0x040fe20003f84200 */
[----:B------:R-:W-:Y:S01]  /*1c60*/  @!P3 FMUL R144, R144, 16777216 ;  /* 0x4b8000009090b820 */ /* 0x000fe20000400000 */
[----:B------:R-:W-:Y:S01]  /*1c70*/  FSETP.GEU.AND P6, PT, |R11|, 1.175494350822287508e-38, PT ;  /* 0x008000000b00780b */ /* 0x000fe20003fce200 */
[----:B------:R-:W-:Y:S01]  /*1c80*/  @!P3 FMUL R140, R140, 16777216 ;  /* 0x4b8000008c8cb820 */ /* 0x000fe20000400000 */
[----:B------:R-:W-:Y:S01]  /*1c90*/  FSETP.GEU.AND P3, PT, |R35|, 1.175494350822287508e-38, PT ;  /* 0x008000002300780b */ /* 0x000fe20003f6e200 */
[----:B------:R-:W-:Y:S01]  /*1ca0*/  FMUL R148, R115, 0.25 ;  /* 0x3e80000073947820 */ /* 0x000fe20000400000 */
[----:B------:R-:W-:Y:S01]  /*1cb0*/  FADD R34, R79, 1 ;  /* 0x3f8000004f227421 */ /* 0x000fe20000000000 */
[----:B------:R-:W-:Y:S01]  /*1cc0*/  FADD R120, R106, -R46 ;  /* 0x8000002e6a787221 */ /* 0x000fe20000000000 */
[----:B------:R-:W-:Y:S01]  /*1cd0*/  FSEL R145, R146, R11, P4 ;  /* 0x0000000b92917208 */ /* 0x000fe20002000000 */
[----:B------:R-:W-:Y:S01]  /*1ce0*/  FMUL R146, R35, 0.25 ;  /* 0x3e80000023927820 */ /* 0x000fe20000400000 */
[----:B------:R-:W-:Y:S01]  /*1cf0*/  FADD R10, R81, 1 ;  /* 0x3f800000510a7421 */ /* 0x000fe20000000000 */
[----:B------:R-:W-:Y:S01]  /*1d00*/  FADD R118, R105, -R48 ;  /* 0x8000003069767221 */ /* 0x000fe20000000000 */
[----:B------:R-:W-:Y:S01]  /*1d10*/  FSETP.GT.AND P0, PT, |R35|, 8.50705917302346158658e+37, PT ;  /* 0x7e8000002300780b */ /* 0x000fe20003f04200 */
[----:B------:R-:W-:Y:S01]  /*1d20*/  FMUL R119, R34, 0.25 ;  /* 0x3e80000022777820 */ /* 0x000fe20000400000 */
[----:B------:R-:W-:Y:S01]  /*1d30*/  FSEL R141, R148, R115, P4 ;  /* 0x00000073948d7208 */ /* 0x000fe20002000000 */
[----:B------:R-:W-:Y:S01]  /*1d40*/  FMUL R147, R120, 0.25 ;  /* 0x3e80000078937820 */ /* 0x000fe20000400000 */
[----:B------:R-:W-:Y:S01]  /*1d50*/  FADD R117, R108, -R47 ;  /* 0x8000002f6c757221 */ /* 0x000fe20000000000 */
[----:B------:R-:W-:Y:S01]  /*1d60*/  FSETP.GT.AND P4, PT, |R34|, 8.50705917302346158658e+37, PT ;  /* 0x7e8000002200780b */ /* 0x000fe20003f84200 */
[----:B------:R-:W-:Y:S01]  /*1d70*/  @!P5 FMUL R143, R143, 16777216 ;  /* 0x4b8000008f8fd820 */ /* 0x000fe20000400000 */
[----:B------:R-:W-:Y:S01]  /*1d80*/  @!P5 FMUL R135, R135, 16777216 ;  /* 0x4b8000008787d820 */ /* 0x000fe20000400000 */
[----:B------:R-:W-:Y:S01]  /*1d90*/  FMUL R149, R10, 0.25 ;  /* 0x3e8000000a957820 */ /* 0x000fe20000400000 */
[----:B------:R-:W-:Y:S01]  /*1da0*/  FMUL R137, R118, 0.25 ;  /* 0x3e80000076897820 */ /* 0x000fe20000400000 */
[----:B------:R-:W-:Y:S01]  /*1db0*/  FSEL R148, R146, R35, P0 ;  /* 0x0000002392947208 */ /* 0x000fe20000000000 */
[----:B------:R-:W-:Y:S01]  /*1dc0*/  FADD R33, R78, 1 ;  /* 0x3f8000004e217421 */ /* 0x000fe20000000000 */
[----:B------:R-:W-:Y:S01]  /*1dd0*/  FSETP.GT.AND P5, PT, |R10|, 8.50705917302346158658e+37, PT ;  /* 0x7e8000000a00780b */ /* 0x000fe20003fa4200 */
[----:B------:R-:W-:Y:S01]  /*1de0*/  @!P6 FMUL R145, R145, 16777216 ;  /* 0x4b8000009191e820 */ /* 0x000fe20000400000 */
[----:B------:R-:W-:Y:S01]  /*1df0*/  @!P6 FMUL R141, R141, 16777216 ;  /* 0x4b8000008d8de820 */ /* 0x000fe20000400000 */
[----:B------:R-:W-:Y:S01]  /*1e00*/  FMUL R150, R117, 0.25 ;  /* 0x3e80000075967820 */ /* 0x000fe20000400000 */
[----:B------:R-:W-:Y:S01]  /*1e10*/  FSEL R151, R119, R34, P4 ;  /* 0x0000002277977208 */ /* 0x000fe20002000000 */
[----:B------:R-:W-:Y:S01]  /*1e20*/  @!P3 FMUL R148, R148, 16777216 ;  /* 0x4b8000009494b820 */ /* 0x000fe20000400000 */
[----:B------:R-:W-:Y:S01]  /*1e30*/  FSEL R147, R147, R120, P4 ;  /* 0x0000007893937208 */ /* 0x000fe20002000000 */
[----:B------:R-:W0:Y:S01]  /*1e40*/  MUFU.RCP R125, R125 ;  /* 0x0000007d007d7308 */ /* 0x000e220000001000 */
[----:B------:R-:W-:Y:S01]  /*1e50*/  FSETP.GEU.AND P6, PT, |R34|, 1.175494350822287508e-38, PT ;  /* 0x008000002200780b */ /* 0x000fe20003fce200 */
[----:B------:R-:W-:Y:S01]  /*1e60*/  FADD R153, R111, -R42 ;  /* 0x8000002a6f997221 */ /* 0x000fe20000000000 */
[----:B------:R-:W-:Y:S01]  /*1e70*/  FSETP.GEU.AND P4, PT, |R10|, 1.175494350822287508e-38, PT ;  /* 0x008000000a00780b */ /* 0x000fe20003f8e200 */
[----:B-1----:R-:W-:Y:S01]  /*1e80*/  FFMA R119, R128, R122, R61 ;  /* 0x0000007a80777223 */ /* 0x002fe2000000003d */
[----:B------:R-:W-:Y:S01]  /*1e90*/  FSEL R149, R149, R10, P5 ;  /* 0x0000000a95957208 */ /* 0x000fe20002800000 */
[----:B------:R-:W-:Y:S01]  /*1ea0*/  FMUL R128, R153, 0.25 ;  /* 0x3e80000099807820 */ /* 0x000fe20000400000 */
[----:B------:R-:W-:Y:S01]  /*1eb0*/  FSEL R137, R137, R118, P5 ;  /* 0x0000007689897208 */ /* 0x000fe20002800000 */
[----:B------:R-:W1:Y:S01]  /*1ec0*/  MUFU.RCP R148, R148 ;  /* 0x0000009400947308 */ /* 0x000e620000001000 */
[C---:B------:R-:W-:Y:S01]  /*1ed0*/  FSETP.GEU.AND P5, PT, |R33|.reuse, 1.175494350822287508e-38, PT ;  /* 0x008000002100780b */ /* 0x040fe20003fae200 */
[----:B------:R-:W-:Y:S01]  /*1ee0*/  FADD R16, R16, -R119 ;  /* 0x8000007710107221 */ /* 0x000fe20000000000 */
[----:B------:R-:W-:Y:S01]  /*1ef0*/  FSEL R146, R150, R117, P0 ;  /* 0x0000007596927208 */ /* 0x000fe20000000000 */
[C---:B------:R-:W-:Y:S01]  /*1f00*/  FMUL R150, R33.reuse, 0.25 ;  /* 0x3e80000021967820 */ /* 0x040fe20000400000 */
[----:B------:R-:W-:Y:S01]  /*1f10*/  FSETP.GT.AND P0, PT, |R33|, 8.50705917302346158658e+37, PT ;  /* 0x7e8000002100780b */ /* 0x000fe20003f04200 */
[----:B------:R-:W-:Y:S01]  /*1f20*/  @!P6 FMUL R151, R151, 16777216 ;  /* 0x4b8000009797e820 */ /* 0x000fe20000400000 */
[----:B------:R-:W-:Y:S01]  /*1f30*/  @!P6 FMUL R147, R147, 16777216 ;  /* 0x4b8000009393e820 */ /* 0x000fe20000400000 */
[----:B------:R-:W2:Y:S01]  /*1f40*/  MUFU.RCP R133, R133 ;  /* 0x0000008500857308 */ /* 0x000ea20000001000 */
[----:B------:R-:W-:Y:S01]  /*1f50*/  FSEL R150, R150, R33, P0 ;  /* 0x0000002196967208 */ /* 0x000fe20000000000 */
[----:B------:R-:W-:Y:S01]  /*1f60*/  @!P4 FMUL R149, R149, 16777216 ;  /* 0x4b8000009595c820 */ /* 0x000fe20000400000 */
[----:B------:R-:W-:Y:S01]  /*1f70*/  @!P3 FMUL R146, R146, 16777216 ;  /* 0x4b8000009292b820 */ /* 0x000fe20000400000 */
[----:B0-----:R-:W-:Y:S01]  /*1f80*/  FFMA R121, R125, R121, R60 ;  /* 0x000000797d797223 */ /* 0x001fe2000000003c */
[----:B------:R-:W-:Y:S01]  /*1f90*/  @!P4 FMUL R137, R137, 16777216 ;  /* 0x4b8000008989c820 */ /* 0x000fe20000400000 */
[----:B------:R-:W-:Y:S01]  /*1fa0*/  @!P5 FMUL R150, R150, 16777216 ;  /* 0x4b8000009696d820 */ /* 0x000fe20000400000 */
[----:B------:R-:W-:Y:S01]  /*1fb0*/  FFMA R36, R36, R16, R77 ;  /* 0x0000001024247223 */ /* 0x000fe2000000004d */
[----:B------:R-:W0:Y:S01]  /*1fc0*/  MUFU.RCP R129, R129 ;  /* 0x0000008100817308 */ /* 0x000e220000001000 */
[----:B-1----:R-:W-:Y:S01]  /*1fd0*/  FFMA R146, R148, R146, R47 ;  /* 0x0000009294927223 */ /* 0x002fe2000000002f */
[----:B------:R-:W-:-:S04]  /*1fe0*/  FADD R17, R17, -R121 ;  /* 0x8000007911117221 */ /* 0x000fc80000000000 */
[----:B------:R-:W-:Y:S02]  /*1ff0*/  FFMA R37, R37, R17, R76 ;  /* 0x0000001125257223 */ /* 0x000fe4000000004c */
[----:B------:R-:W1:Y:S01]  /*2000*/  MUFU.RCP R145, R145 ;  /* 0x0000009100917308 */ /* 0x000e620000001000 */
[----:B--2---:R-:W-:Y:S01]  /*2010*/  FFMA R125, R133, R127, R56 ;  /* 0x0000007f857d7223 */ /* 0x004fe20000000038 */
[----:B------:R-:W-:-:S05]  /*2020*/  FSEL R127, R128, R153, P0 ;  /* 0x00000099807f7208 */ /* 0x000fca0000000000 */
[----:B------:R-:W-:Y:S01]  /*2030*/  @!P5 FMUL R127, R127, 16777216 ;  /* 0x4b8000007f7fd820 */ /* 0x000fe20000400000 */
[----:B------:R-:W2:Y:S01]  /*2040*/  MUFU.RCP R143, R143 ;  /* 0x0000008f008f7308 */ /* 0x000ea20000001000 */
[----:B0-----:R-:W-:Y:S01]  /*2050*/  FFMA R123, R129, R123, R58 ;  /* 0x0000007b817b7223 */ /* 0x001fe2000000003a */
[----:B------:R-:W-:-:S03]  /*2060*/  FADD R129, R108, -R146 ;  /* 0x800000926c817221 */ /* 0x000fc60000000000 */
[----:B------:R-:W-:Y:S01]  /*2070*/  FADD R15, R15, -R123 ;  /* 0x8000007b0f0f7221 */ /* 0x000fe20000000000 */
[----:B------:R-:W-:Y:S02]  /*2080*/  FFMA R129, R117, R129, R64 ;  /* 0x0000008175817223 */ /* 0x000fe40000000040 */
[----:B------:R-:W0:Y:S01]  /*2090*/  MUFU.RCP R144, R144 ;  /* 0x0000009000907308 */ /* 0x000e220000001000 */
[----:B-1----:R-:W-:Y:S01]  /*20a0*/  FFMA R141, R145, R141, R50 ;  /* 0x0000008d918d7223 */ /* 0x002fe20000000032 */
[----:B------:R-:W-:-:S03]  /*20b0*/  FFMA R39, R39, R15, R74 ;  /* 0x0000000f27277223 */ /* 0x000fc6000000004a */
[----:B------:R-:W-:-:S03]  /*20c0*/  FADD R117, R19, -R141 ;  /* 0x8000008d13757221 */ /* 0x000fc60000000000 */
[----:B------:R-:W1:Y:S01]  /*20d0*/  MUFU.RCP R132, R132 ;  /* 0x0000008400847308 */ /* 0x000e620000001000 */
[----:B--2---:R-:W-:Y:S01]  /*20e0*/  FFMA R135, R143, R135, R52 ;  /* 0x000000878f877223 */ /* 0x004fe20000000034 */
[----:B------:R-:W-:-:S03]  /*20f0*/  FFMA R117, R115, R117, R66 ;  /* 0x0000007573757223 */ /* 0x000fc60000000042 */
[----:B------:R-:W-:-:S03]  /*2100*/  FADD R19, R109, -R135 ;  /* 0x800000876d137221 */ /* 0x000fc60000000000 */
[----:B------:R-:W2:Y:S01]  /*2110*/  MUFU.RCP R134, R134 ;  /* 0x0000008600867308 */ /* 0x000ea20000001000 */
[----:B0-----:R-:W-:Y:S01]  /*2120*/  FFMA R140, R144, R140, R51 ;  /* 0x0000008c908c7223 */ /* 0x001fe20000000033 */
[----:B------:R-:W-:Y:S01]  /*2130*/  FFMA R115, R113, R19, R68 ;  /* 0x0000001371737223 */ /* 0x000fe20000000044 */
[----:B------:R-:W-:Y:S02]  /*2140*/  FADD R19, R21, -R125 ;  /* 0x8000007d15137221 */ /* 0x000fe40000000000 */
[----:B------:R-:W-:-:S03]  /*2150*/  FADD R18, R18, -R140 ;  /* 0x8000008c12127221 */ /* 0x000fc60000000000 */
[----:B------:R-:W0:Y:S01]  /*2160*/  MUFU.RCP R139, R139 ;  /* 0x0000008b008b7308 */ /* 0x000e220000001000 */
[----:B-1----:R-:W-:Y:S01]  /*2170*/  FFMA R122, R132, R124, R59 ;  /* 0x0000007c847a7223 */ /* 0x002fe2000000003b */
[----:B------:R-:W-:-:S03]  /*2180*/  FFMA R116, R116, R18, R67 ;  /* 0x0000001274747223 */ /* 0x000fc60000000043 */
[----:B------:R-:W-:-:S03]  /*2190*/  FADD R14, R14, -R122 ;  /* 0x8000007a0e0e7221 */ /* 0x000fc60000000000 */
[----:B------:R-:W1:Y:S01]  /*21a0*/  MUFU.RCP R142, R142 ;  /* 0x0000008e008e7308 */ /* 0x000e620000001000 */
[----:B--2---:R-:W-:Y:S01]  /*21b0*/  FFMA R124, R134, R126, R57 ;  /* 0x0000007e867c7223 */ /* 0x004fe20000000039 */
[----:B------:R-:W-:Y:S01]  /*21c0*/  FFMA R126, R138, R130, R55 ;  /* 0x000000828a7e7223 */ /* 0x000fe20000000037 */
[----:B------:R-:W-:Y:S02]  /*21d0*/  FFMA R38, R38, R14, R75 ;  /* 0x0000000e26267223 */ /* 0x000fe4000000004b */
[----:B------:R-:W-:Y:S01]  /*21e0*/  FADD R20, R20, -R124 ;  /* 0x8000007c14147221 */ /* 0x000fe20000000000 */
[----:B------:R-:W-:Y:S02]  /*21f0*/  FADD R18, R22, -R126 ;  /* 0x8000007e16127221 */ /* 0x000fe40000000000 */
[----:B------:R-:W2:Y:S01]  /*2200*/  MUFU.RCP R151, R151 ;  /* 0x0000009700977308 */ /* 0x000ea20000001000 */
[----:B0-----:R-:W-:Y:S01]  /*2210*/  FFMA R131, R139, R131, R54 ;  /* 0x000000838b837223 */ /* 0x001fe20000000036 */
[----:B------:R-:W-:Y:S01]  /*2220*/  FFMA R112, R112, R18, R71 ;  /* 0x0000001270707223 */ /* 0x000fe20000000047 */
[----:B------:R-:W-:-:S02]  /*2230*/  FFMA R110, R110, R20, R73 ;  /* 0x000000146e6e7223 */ /* 0x000fc40000000049 */
[----:B------:R-:W-:-:S03]  /*2240*/  FADD R113, R23, -R131 ;  /* 0x8000008317717221 */ /* 0x000fc60000000000 */
[----:B------:R-:W0:Y:S01]  /*2250*/  MUFU.RCP R155, R150 ;  /* 0x00000096009b7308 */ /* 0x000e220000001000 */
[----:B-1----:R-:W-:Y:S01]  /*2260*/  FFMA R136, R142, R136, R53 ;  /* 0x000000888e887223 */ /* 0x002fe20000000035 */
[----:B------:R-:W-:Y:S01]  /*2270*/  FFMA R113, R107, R113, R70 ;  /* 0x000000716b717223 */ /* 0x000fe20000000046 */
[----:B------:R-:W-:Y:S02]  /*2280*/  FFMA R107, R103, R19, R72 ;  /* 0x00000013676b7223 */ /* 0x000fe40000000048 */
[----:B------:R-:W-:-:S03]  /*2290*/  FADD R104, R104, -R136 ;  /* 0x8000008868687221 */ /* 0x000fc60000000000 */
[----:B------:R-:W1:Y:S01]  /*22a0*/  MUFU.RCP R149, R149 ;  /* 0x0000009500957308 */ /* 0x000e620000001000 */
[----:B--2---:R-:W-:Y:S01]  /*22b0*/  FFMA R147, R151, R147, R46 ;  /* 0x0000009397937223 */ /* 0x004fe2000000002e */
[----:B------:R-:W-:-:S03]  /*22c0*/  FFMA R114, R114, R104, R69 ;  /* 0x0000006872727223 */ /* 0x000fc60000000045 */
[----:B------:R-:W-:Y:S01]  /*22d0*/  FADD R106, R106, -R147 ;  /* 0x800000936a6a7221 */ /* 0x000fe20000000000 */
[----:B0-----:R-:W-:-:S03]  /*22e0*/  FFMA R127, R155, R127, R42 ;  /* 0x0000007f9b7f7223 */ /* 0x001fc6000000002a */
[----:B------:R-:W-:Y:S01]  /*22f0*/  FFMA R120, R120, R106, R63 ;  /* 0x0000006a78787223 */ /* 0x000fe2000000003f */
[----:B------:R-:W-:Y:S01]  /*2300*/  FADD R111, R111, -R127 ;  /* 0x8000007f6f6f7221 */ /* 0x000fe20000000000 */
[----:B-1----:R-:W-:-:S03]  /*2310*/  FFMA R137, R149, R137, R48 ;  /* 0x0000008995897223 */ /* 0x002fc60000000030 */
[----:B------:R-:W-:Y:S01]  /*2320*/  FFMA R153, R153, R111, R62 ;  /* 0x0000006f99997223 */ /* 0x000fe2000000003e */
[----:B------:R-:W-:-:S04]  /*2330*/  FADD R105, R105, -R137 ;  /* 0x8000008969697221 */ /* 0x000fc80000000000 */
[----:B------:R-:W-:Y:S01]  /*2340*/  FFMA R118, R118, R105, R65 ;  /* 0x0000006976767223 */ /* 0x000fe20000000041 */
.L_x_0:
[----:B------:R-:W-:Y:S01]  /*2350*/  UIADD3 UR4, UP0, UR4, 0x400, URZ ;  /* 0x0000040004047890 */ /* 0x000fe2000ff1e03f */
[----:B------:R-:W-:Y:S01]  /*2360*/  IADD3 R96, P0, R96, 0x800, RZ ;  /* 0x0000080060607810 */ /* 0x000fe20007f1e0ff */
[----:B------:R0:W-:Y:S01]  /*2370*/  @!P2 STG.E.128 [R8.64], R4 ;  /* 0x000000040800a986 */ /* 0x0001e2000c101d06 */
[----:B------:R-:W-:Y:S01]  /*2380*/  IADD3 R100, P3, R100, 0x800, RZ ;  /* 0x0000080064647810 */ /* 0x000fe20007f7e0ff */
[----:B------:R-:W-:Y:S01]  /*2390*/  UIADD3.X UR5, URZ, UR5, URZ, UP0, !UPT ;  /* 0x000000053f057290 */ /* 0x000fe200087fe43f */
[----:B------:R-:W-:Y:S01]  /*23a0*/  IADD3 R98, P4, R98, 0x800, RZ ;  /* 0x0000080062627810 */ /* 0x000fe20007f9e0ff */
[----:B------:R-:W-:Y:S01]  /*23b0*/  UISETP.GE.U32.AND UP0, UPT, UR4, 0x800, UPT ;  /* 0x000008000400788c */ /* 0x000fe2000bf06070 */
[----:B------:R-:W-:Y:S01]  /*23c0*/  FSEL R61, R119, R61, !P2 ;  /* 0x0000003d773d7208 */ /* 0x000fe20005000000 */
[----:B------:R-:W-:Y:S01]  /*23d0*/  IMAD.X R95, RZ, RZ, R95, P0 ;  /* 0x000000ffff5f7224 */ /* 0x000fe200000e065f */
[----:B------:R-:W-:Y:S01]  /*23e0*/  FSEL R60, R121, R60, !P2 ;  /* 0x0000003c793c7208 */ /* 0x000fe20005000000 */
[----:B------:R-:W-:Y:S01]  /*23f0*/  UISETP.GE.U32.AND.EX UP0, UPT, UR5, URZ, UPT, UP0 ;  /* 0x0000003f0500728c */ /* 0x000fe2000bf06100 */
[----:B------:R-:W-:Y:S01]  /*2400*/  FSEL R59, R122, R59, !P2 ;  /* 0x0000003b7a3b7208 */ /* 0x000fe20005000000 */
[----:B------:R-:W-:Y:S01]  /*2410*/  IMAD.X R99, RZ, RZ, R99, P3 ;  /* 0x000000ffff637224 */ /* 0x000fe200018e0663 */
[----:B------:R-:W-:Y:S01]  /*2420*/  FSEL R58, R123, R58, !P2 ;  /* 0x0000003a7b3a7208 */ /* 0x000fe20005000000 */
[----:B------:R-:W-:Y:S01]  /*2430*/  IMAD.X R97, RZ, RZ, R97, P4 ;  /* 0x000000ffff617224 */ /* 0x000fe200020e0661 */
[----:B------:R-:W-:-:S02]  /*2440*/  FSEL R57, R124, R57, !P2 ;  /* 0x000000397c397208 */ /* 0x000fc40005000000 */
[----:B------:R-:W-:Y:S02]  /*2450*/  PLOP3.LUT P5, PT, PT, PT, UP0, 0x80, 0x0 ;  /* 0x000000000000781c */ /* 0x000fe40003faf008 */
[----:B------:R-:W-:Y:S02]  /*2460*/  FSEL R56, R125, R56, !P2 ;  /* 0x000000387d387208 */ /* 0x000fe40005000000 */
[----:B------:R-:W-:Y:S02]  /*2470*/  FSEL R55, R126, R55, !P2 ;  /* 0x000000377e377208 */ /* 0x000fe40005000000 */
[----:B------:R-:W-:Y:S02]  /*2480*/  FSEL R54, R131, R54, !P2 ;  /* 0x0000003683367208 */ /* 0x000fe40005000000 */
[----:B------:R-:W-:Y:S02]  /*2490*/  FSEL R53, R136, R53, !P2 ;  /* 0x0000003588357208 */ /* 0x000fe40005000000 */
[----:B------:R-:W-:-:S02]  /*24a0*/  FSEL R52, R135, R52, !P2 ;  /* 0x0000003487347208 */ /* 0x000fc40005000000 */
[----:B------:R-:W-:Y:S02]  /*24b0*/  FSEL R51, R140, R51, !P2 ;  /* 0x000000338c337208 */ /* 0x000fe40005000000 */
        /* <DEDUP_REMOVED lines=36> */
[----:B------:R-:W-:Y:S01]  /*2700*/  FSEL R78, R33, R78, !P2 ;  /* 0x0000004e214e7208 */ /* 0x000fe20005000000 */
[----:B0-----:R-:W-:Y:S01]  /*2710*/  @P5 CALL.REL.NOINC `(.L_x_1) ;  /* 0x0000001000005944 */ /* 0x001fe20003c00000 */
[----:B------:R-:W-:Y:S05]  /*2720*/  BRA `(.L_x_2) ;  /* 0xffffde5000007947 */ /* 0x000fea000383ffff */
.L_x_1:
[----:B------:R-:W-:Y:S01]  /*2730*/  FADD R16, R93, R92 ;  /* 0x0000005c5d107221 */ /* 0x000fe20000000000 */
[----:B------:R-:W-:Y:S01]  /*2740*/  FMUL R3, R92, 0.25 ;  /* 0x3e8000005c037820 */ /* 0x000fe20000400000 */
[----:B------:R-:W-:Y:S01]  /*2750*/  FADD R12, R85, R84 ;  /* 0x00000054550c7221 */ /* 0x000fe20000000000 */
[----:B------:R-:W-:Y:S01]  /*2760*/  FMUL R9, R84, 0.25 ;  /* 0x3e80000054097820 */ /* 0x000fe20000400000 */
[----:B------:R-:W-:Y:S01]  /*2770*/  FADD R60, -R61, R60 ;  /* 0x0000003c3d3c7221 */ /* 0x000fe20000000100 */
[----:B------:R-:W-:Y:S01]  /*2780*/  FSETP.GT.AND P3, PT, |R16|, 8.50705917302346158658e+37, PT ;  /* 0x7e8000001000780b */ /* 0x000fe20003f64200 */
[----:B------:R-:W-:Y:S01]  /*2790*/  FMUL R15, R12, 0.25 ;  /* 0x3e8000000c0f7820 */ /* 0x000fe20000400000 */
[----:B------:R-:W-:Y:S01]  /*27a0*/  FSETP.GEU.AND P0, PT, |R16|, 1.175494350822287508e-38, PT ;  /* 0x008000001000780b */ /* 0x000fe20003f0e200 */
[----:B------:R-:W-:Y:S01]  /*27b0*/  FMUL R0, R60, R60 ;  /* 0x0000003c3c007220 */ /* 0x000fe20000400000 */
[----:B------:R-:W-:Y:S01]  /*27c0*/  FSEL R7, R3, R92, P3 ;  /* 0x0000005c03077208 */ /* 0x000fe20001800000 */
[----:B------:R-:W-:Y:S01]  /*27d0*/  FMUL R3, R16, 0.25 ;  /* 0x3e80000010037820 */ /* 0x000fe20000400000 */
[C---:B------:R-:W-:Y:S01]  /*27e0*/  FSETP.GEU.AND P4, PT, |R12|.reuse, 1.175494350822287508e-38, PT ;  /* 0x008000000c00780b */ /* 0x040fe20003f8e200 */
[----:B------:R-:W-:Y:S01]  /*27f0*/  FADD R11, R91, R16 ;  /* 0x000000105b0b7221 */ /* 0x000fe20000000000 */
[----:B------:R-:W-:Y:S01]  /*2800*/  FSETP.GT.AND P6, PT, |R12|, 8.50705917302346158658e+37, PT ;  /* 0x7e8000000c00780b */ /* 0x000fe20003fc4200 */
[----:B------:R-:W-:Y:S01]  /*2810*/  FMUL R93, R93, R0 ;  /* 0x000000005d5d7220 */ /* 0x000fe20000400000 */
[----:B------:R-:W-:Y:S01]  /*2820*/  FSEL R6, R3, R16, P3 ;  /* 0x0000001003067208 */ /* 0x000fe20001800000 */
[----:B------:R-:W-:Y:S01]  /*2830*/  FMUL R18, R83, 0.25 ;  /* 0x3e80000053127820 */ /* 0x000fe20000400000 */
[----:B------:R-:W-:Y:S01]  /*2840*/  FSEL R84, R9, R84, P6 ;  /* 0x0000005409547208 */ /* 0x000fe20003000000 */
[----:B------:R-:W-:Y:S01]  /*2850*/  FADD R9, R83, R12 ;  /* 0x0000000c53097221 */ /* 0x000fe20000000000 */
[----:B------:R-:W-:Y:S01]  /*2860*/  FSEL R17, R15, R12, P6 ;  /* 0x0000000c0f117208 */ /* 0x000fe20003000000 */
[----:B------:R-:W-:Y:S01]  /*2870*/  @!P0 FMUL R6, R6, 16777216 ;  /* 0x4b80000006068820 */ /* 0x000fe20000400000 */
[----:B------:R-:W-:Y:S01]  /*2880*/  FMUL R10, R91, 0.25 ;  /* 0x3e8000005b0a7820 */ /* 0x000fe20000400000 */
[C---:B------:R-:W-:Y:S01]  /*2890*/  FADD R0, R90.reuse, R11 ;  /* 0x0000000b5a007221 */ /* 0x040fe20000000000 */
[----:B------:R-:W-:Y:S01]  /*28a0*/  FSETP.GT.AND P6, PT, |R9|, 8.50705917302346158658e+37, PT ;  /* 0x7e8000000900780b */ /* 0x000fe20003fc4200 */
[----:B------:R-:W-:Y:S01]  /*28b0*/  @!P4 FMUL R17, R17, 16777216 ;  /* 0x4b8000001111c820 */ /* 0x000fe20000400000 */
[----:B------:R-:W-:Y:S01]  /*28c0*/  FSETP.GT.AND P5, PT, |R11|, 8.50705917302346158658e+37, PT ;  /* 0x7e8000000b00780b */ /* 0x000fe20003fa4200 */
[----:B------:R-:W0:Y:S01]  /*28d0*/  MUFU.RCP R6, R6 ;  /* 0x0000000600067308 */ /* 0x000e220000001000 */
[----:B------:R-:W-:Y:S01]  /*28e0*/  FMUL R13, R90, 0.25 ;  /* 0x3e8000005a0d7820 */ /* 0x000fe20000400000 */
[----:B------:R-:W-:Y:S01]  /*28f0*/  FSEL R22, R18, R83, P6 ;  /* 0x0000005312167208 */ /* 0x000fe20003000000 */
[----:B------:R-:W-:Y:S01]  /*2900*/  FMUL R18, R9, 0.25 ;  /* 0x3e80000009127820 */ /* 0x000fe20000400000 */
[----:B------:R-:W-:Y:S01]  /*2910*/  FSETP.GT.AND P3, PT, |R0|, 8.50705917302346158658e+37, PT ;  /* 0x7e8000000000780b */ /* 0x000fe20003f64200 */
[----:B------:R-:W-:Y:S01]  /*2920*/  @!P0 FMUL R7, R7, 16777216 ;  /* 0x4b80000007078820 */ /* 0x000fe20000400000 */
[----:B------:R-:W-:Y:S01]  /*2930*/  FSEL R91, R10, R91, P5 ;  /* 0x0000005b0a5b7208 */ /* 0x000fe20002800000 */
[C---:B------:R-:W-:Y:S01]  /*2940*/  FADD R10, R82.reuse, R9 ;  /* 0x00000009520a7221 */ /* 0x040fe20000000000 */
[C---:B------:R-:W-:Y:S01]  /*2950*/  FMUL R8, R11.reuse, 0.25 ;  /* 0x3e8000000b087820 */ /* 0x040fe20000400000 */
[----:B------:R-:W-:Y:S01]  /*2960*/  FSETP.GEU.AND P0, PT, |R11|, 1.175494350822287508e-38, PT ;  /* 0x008000000b00780b */ /* 0x000fe20003f0e200 */
[----:B------:R-:W1:Y:S01]  /*2970*/  MUFU.RCP R17, R17 ;  /* 0x0000001100117308 */ /* 0x000e620000001000 */
[----:B------:R-:W-:Y:S01]  /*2980*/  FSEL R90, R13, R90, P3 ;  /* 0x0000005a0d5a7208 */ /* 0x000fe20001800000 */
[----:B------:R-:W-:Y:S01]  /*2990*/  FMUL R13, R82, 0.25 ;  /* 0x3e800000520d7820 */ /* 0x000fe20000400000 */
[----:B------:R-:W-:Y:S01]  /*29a0*/  @!P4 FMUL R84, R84, 16777216 ;  /* 0x4b8000005454c820 */ /* 0x000fe20000400000 */
[----:B------:R-:W-:Y:S01]  /*29b0*/  FSEL R21, R18, R9, P6 ;  /* 0x0000000912157208 */ /* 0x000fe20003000000 */
[----:B------:R-:W-:Y:S01]  /*29c0*/  FADD R52, -R53, R52 ;  /* 0x0000003435347221 */ /* 0x000fe20000000100 */
[----:B------:R-:W-:Y:S01]  /*29d0*/  FSETP.GT.AND P6, PT, |R10|, 8.50705917302346158658e+37, PT ;  /* 0x7e8000000a00780b */ /* 0x000fe20003fc4200 */
[C---:B------:R-:W-:Y:S01]  /*29e0*/  FMUL R15, R0.reuse, 0.25 ;  /* 0x3e800000000f7820 */ /* 0x040fe20000400000 */
[----:B------:R-:W-:Y:S01]  /*29f0*/  FSETP.GEU.AND P4, PT, |R0|, 1.175494350822287508e-38, PT ;  /* 0x008000000000780b */ /* 0x000fe20003f8e200 */
[----:B------:R-:W-:Y:S01]  /*2a00*/  FMUL R14, R52, R52 ;  /* 0x00000034340e7220 */ /* 0x000fe20000400000 */
[----:B------:R-:W-:Y:S01]  /*2a10*/  FSEL R8, R8, R11, P5 ;  /* 0x0000000b08087208 */ /* 0x000fe20002800000 */
[----:B------:R-:W-:Y:S01]  /*2a20*/  FADD R3, R89, R0 ;  /* 0x0000000059037221 */ /* 0x000fe20000000000 */
[----:B------:R-:W-:Y:S01]  /*2a30*/  FSETP.GEU.AND P5, PT, |R9|, 1.175494350822287508e-38, PT ;  /* 0x008000000900780b */ /* 0x000fe20003fae200 */
[----:B------:R-:W-:Y:S01]  /*2a40*/  FMUL R85, R85, R14 ;  /* 0x0000000e55557220 */ /* 0x000fe20000400000 */
[----:B------:R-:W-:Y:S01]  /*2a50*/  FSEL R25, R13, R82, P6 ;  /* 0x000000520d197208 */ /* 0x000fe20003000000 */
[----:B0-----:R-:W-:Y:S01]  /*2a60*/  FMUL R13, R6, R7 ;  /* 0x00000007060d7220 */ /* 0x001fe20000400000 */
[----:B------:R-:W-:Y:S01]  /*2a70*/  FADD R7, R81, R10 ;  /* 0x0000000a51077221 */ /* 0x000fe20000000000 */
[----:B------:R-:W-:Y:S01]  /*2a80*/  FSEL R15, R15, R0, P3 ;  /* 0x000000000f0f7208 */ /* 0x000fe20001800000 */
[----:B------:R-:W-:Y:S01]  /*2a90*/  FMUL R14, R89, 0.25 ;  /* 0x3e800000590e7820 */ /* 0x000fe20000400000 */
[----:B------:R-:W-:Y:S01]  /*2aa0*/  @!P0 FMUL R8, R8, 16777216 ;  /* 0x4b80000008088820 */ /* 0x000fe20000400000 */
[----:B------:R-:W-:Y:S01]  /*2ab0*/  @!P0 FMUL R91, R91, 16777216 ;  /* 0x4b8000005b5b8820 */ /* 0x000fe20000400000 */
[----:B------:R-:W-:Y:S01]  /*2ac0*/  FSETP.GT.AND P0, PT, |R3|, 8.50705917302346158658e+37, PT ;  /* 0x7e8000000300780b */ /* 0x000fe20003f04200 */
[----:B------:R-:W-:Y:S01]  /*2ad0*/  FMUL R6, R81, 0.25 ;  /* 0x3e80000051067820 */ /* 0x000fe20000400000 */
[----:B------:R-:W-:Y:S01]  /*2ae0*/  FSETP.GT.AND P3, PT, |R7|, 8.50705917302346158658e+37, PT ;  /* 0x7e8000000700780b */ /* 0x000fe20003f64200 */
[----:B-1----:R-:W-:Y:S01]  /*2af0*/  FMUL R84, R17, R84 ;  /* 0x0000005411547220 */ /* 0x002fe20000400000 */
[----:B------:R-:W-:Y:S01]  /*2b00*/  @!P4 FMUL R15, R15, 16777216 ;  /* 0x4b8000000f0fc820 */ /* 0x000fe20000400000 */
[----:B------:R-:W-:Y:S01]  /*2b10*/  @!P4 FMUL R90, R90, 16777216 ;  /* 0x4b8000005a5ac820 */ /* 0x000fe20000400000 */
[----:B------:R-:W-:Y:S01]  /*2b20*/  FSEL R20, R14, R89, P0 ;  /* 0x000000590e147208 */ /* 0x000fe20000000000 */
[C---:B------:R-:W-:Y:S01]  /*2b30*/  FMUL R17, R10.reuse, 0.25 ;  /* 0x3e8000000a117820 */ /* 0x040fe20000400000 */
[----:B------:R-:W-:Y:S01]  /*2b40*/  FSETP.GEU.AND P4, PT, |R10|, 1.175494350822287508e-38, PT ;  /* 0x008000000a00780b */ /* 0x000fe20003f8e200 */
[----:B------:R0:W-:Y:S01]  /*2b50*/  MUFU.RCP R14, R8 ;  /* 0x00000008000e7308 */ /* 0x0001e20000001000 */
[----:B------:R-:W-:Y:S01]  /*2b60*/  @!P5 FMUL R21, R21, 16777216 ;  /* 0x4b8000001515d820 */ /* 0x000fe20000400000 */
[----:B------:R-:W-:Y:S01]  /*2b70*/  FSEL R28, R6, R81, P3 ;  /* 0x00000051061c7208 */ /* 0x000fe20001800000 */
[----:B------:R-:W-:Y:S01]  /*2b80*/  @!P5 FMUL R22, R22, 16777216 ;  /* 0x4b8000001616d820 */ /* 0x000fe20000400000 */
[----:B------:R-:W-:Y:S01]  /*2b90*/  FMUL R18, R3, 0.25 ;  /* 0x3e80000003127820 */ /* 0x000fe20000400000 */
[----:B------:R-:W-:Y:S01]  /*2ba0*/  FSETP.NEU.AND P5, PT, R16, RZ, PT ;  /* 0x000000ff1000720b */ /* 0x000fe20003fad000 */
[----:B------:R-:W-:Y:S01]  /*2bb0*/  FADD R6, R80, R7 ;  /* 0x0000000750067221 */ /* 0x000fe20000000000 */
[----:B------:R-:W-:Y:S01]  /*2bc0*/  FSEL R24, R17, R10, P6 ;  /* 0x0000000a11187208 */ /* 0x000fe20003000000 */
[C---:B------:R-:W-:Y:S01]  /*2bd0*/  FMUL R19, R88.reuse, 0.25 ;  /* 0x3e80000058137820 */ /* 0x040fe20000400000 */
[----:B0-----:R-:W-:Y:S01]  /*2be0*/  FADD R8, R88, R3 ;  /* 0x0000000358087221 */ /* 0x001fe20000000000 */
[----:B------:R-:W-:Y:S01]  /*2bf0*/  FMUL R27, R80, 0.25 ;  /* 0x3e800000501b7820 */ /* 0x000fe20000400000 */
[----:B------:R-:W-:Y:S01]  /*2c00*/  FSEL R17, R18, R3, P0 ;  /* 0x0000000312117208 */ /* 0x000fe20000000000 */
[----:B------:R-:W-:Y:S01]  /*2c10*/  FMUL R18, R7, 0.25 ;  /* 0x3e80000007127820 */ /* 0x000fe20000400000 */
[----:B------:R-:W-:Y:S01]  /*2c20*/  FSEL R13, R13, RZ, P5 ;  /* 0x000000ff0d0d7208 */ /* 0x000fe20002800000 */
[----:B------:R-:W0:Y:S01]  /*2c30*/  MUFU.RCP R21, R21 ;  /* 0x0000001500157308 */ /* 0x000e220000001000 */
[----:B------:R-:W-:Y:S01]  /*2c40*/  FSETP.GT.AND P0, PT, |R8|, 8.50705917302346158658e+37, PT ;  /* 0x7e8000000800780b */ /* 0x000fe20003f04200 */
[----:B------:R-:W-:Y:S01]  /*2c50*/  @!P4 FMUL R24, R24, 16777216 ;  /* 0x4b8000001818c820 */ /* 0x000fe20000400000 */
[----:B------:R-:W-:Y:S01]  /*2c60*/  FSETP.GT.AND P5, PT, |R6|, 8.50705917302346158658e+37, PT ;  /* 0x7e8000000600780b */ /* 0x000fe20003fa4200 */
[----:B------:R-:W-:Y:S01]  /*2c70*/  FADD R76, R77, R76 ;  /* 0x0000004c4d4c7221 */ /* 0x000fe20000000000 */
[----:B------:R-:W-:Y:S01]  /*2c80*/  FSEL R88, R19, R88, P0 ;  /* 0x0000005813587208 */ /* 0x000fe20000000000 */
[----:B------:R-:W-:Y:S01]  /*2c90*/  FMUL R19, R8, 0.25 ;  /* 0x3e80000008137820 */ /* 0x000fe20000400000 */
[----:B------:R-:W-:Y:S01]  /*2ca0*/  FSEL R80, R27, R80, P5 ;  /* 0x000000501b507208 */ /* 0x000fe20002800000 */
[----:B------:R-:W1:Y:S01]  /*2cb0*/  MUFU.RCP R15, R15 ;  /* 0x0000000f000f7308 */ /* 0x000e620000001000 */
[----:B------:R-:W-:Y:S01]  /*2cc0*/  FSETP.GEU.AND P6, PT, |R3|, 1.175494350822287508e-38, PT ;  /* 0x008000000300780b */ /* 0x000fe20003fce200 */
[----:B------:R-:W-:Y:S01]  /*2cd0*/  FFMA R60, R60, R13, R61 ;  /* 0x0000000d3c3c7223 */ /* 0x000fe2000000003d */
[----:B------:R-:W-:Y:S01]  /*2ce0*/  FSEL R27, R18, R7, P3 ;  /* 0x00000007121b7208 */ /* 0x000fe20001800000 */
[----:B------:R-:W-:Y:S01]  /*2cf0*/  FFMA R76, R13, R93, R76 ;  /* 0x0000005d0d4c7223 */ /* 0x000fe2000000004c */
[----:B------:R-:W-:Y:S01]  /*2d00*/  FSETP.NEU.AND P3, PT, R12, RZ, PT ;  /* 0x000000ff0c00720b */ /* 0x000fe20003f6d000 */
[----:B------:R-:W-:Y:S01]  /*2d10*/  FADD R13, R87, R8 ;  /* 0x00000008570d7221 */ /* 0x000fe20000000000 */
[----:B------:R-:W-:Y:S01]  /*2d20*/  FSEL R19, R19, R8, P0 ;  /* 0x0000000813137208 */ /* 0x000fe20000000000 */
[----:B------:R-:W2:Y:S01]  /*2d30*/  MUFU.RCP R24, R24 ;  /* 0x0000001800187308 */ /* 0x000ea20000001000 */
[----:B------:R-:W-:Y:S01]  /*2d40*/  FSEL R84, R84, RZ, P3 ;  /* 0x000000ff54547208 */ /* 0x000fe20001800000 */
[----:B0-----:R-:W-:Y:S01]  /*2d50*/  FMUL R23, R21, R22 ;  /* 0x0000001615177220 */ /* 0x001fe20000400000 */
[----:B------:R-:W-:Y:S01]  /*2d60*/  FSETP.GEU.AND P3, PT, |R7|, 1.175494350822287508e-38, PT ;  /* 0x008000000700780b */ /* 0x000fe20003f6e200 */
[----:B------:R-:W-:Y:S01]  /*2d70*/  @!P4 FMUL R25, R25, 16777216 ;  /* 0x4b8000001919c820 */ /* 0x000fe20000400000 */
[----:B------:R-:W-:Y:S01]  /*2d80*/  FSETP.GEU.AND P0, PT, |R8|, 1.175494350822287508e-38, PT ;  /* 0x008000000800780b */ /* 0x000fe20003f0e200 */
[----:B------:R-:W-:Y:S01]  /*2d90*/  FMUL R18, R87, 0.25 ;  /* 0x3e80000057127820 */ /* 0x000fe20000400000 */
[----:B------:R-:W-:Y:S01]  /*2da0*/  @!P6 FMUL R17, R17, 16777216 ;  /* 0x4b8000001111e820 */ /* 0x000fe20000400000 */
[----:B------:R-:W-:Y:S01]  /*2db0*/  FSETP.GT.AND P4, PT, |R13|, 8.50705917302346158658e+37, PT ;  /* 0x7e8000000d00780b */ /* 0x000fe20003f84200 */
[----:B-1----:R-:W-:Y:S01]  /*2dc0*/  FMUL R90, R15, R90 ;  /* 0x0000005a0f5a7220 */ /* 0x002fe20000400000 */
[----:B------:R-:W-:Y:S01]  /*2dd0*/  FMUL R21, R6, 0.25 ;  /* 0x3e80000006157820 */ /* 0x000fe20000400000 */
[C---:B------:R-:W-:Y:S01]  /*2de0*/  FADD R15, R79.reuse, R6 ;  /* 0x000000064f0f7221 */ /* 0x040fe20000000000 */
[----:B------:R-:W-:Y:S01]  /*2df0*/  FSEL R87, R18, R87, P4 ;  /* 0x0000005712577208 */ /* 0x000fe20002000000 */
[----:B------:R-:W-:Y:S01]  /*2e00*/  FMUL R18, R79, 0.25 ;  /* 0x3e8000004f127820 */ /* 0x000fe20000400000 */
[----:B------:R-:W0:Y:S01]  /*2e10*/  MUFU.RCP R17, R17 ;  /* 0x0000001100117308 */ /* 0x000e220000001000 */
[----:B------:R-:W-:Y:S01]  /*2e20*/  FSEL R29, R21, R6, P5 ;  /* 0x00000006151d7208 */ /* 0x000fe20002800000 */
[----:B------:R-:W-:Y:S01]  /*2e30*/  FMUL R14, R14, R91 ;  /* 0x0000005b0e0e7220 */ /* 0x000fe20000400000 */
[----:B------:R-:W-:Y:S01]  /*2e40*/  @!P3 FMUL R27, R27, 16777216 ;  /* 0x4b8000001b1bb820 */ /* 0x000fe20000400000 */
[----:B------:R-:W-:Y:S01]  /*2e50*/  @!P3 FMUL R28, R28, 16777216 ;  /* 0x4b8000001c1cb820 */ /* 0x000fe20000400000 */
[----:B------:R-:W-:Y:S01]  /*2e60*/  FSETP.GT.AND P5, PT, |R15|, 8.50705917302346158658e+37, PT ;  /* 0x7e8000000f00780b */ /* 0x000fe20003fa4200 */
[----:B------:R-:W-:Y:S01]  /*2e70*/  @!P0 FMUL R19, R19, 16777216 ;  /* 0x4b80000013138820 */ /* 0x000fe20000400000 */
[----:B------:R-:W-:Y:S01]  /*2e80*/  @!P0 FMUL R88, R88, 16777216 ;  /* 0x4b80000058588820 */ /* 0x000fe20000400000 */
[----:B------:R-:W-:Y:S01]  /*2e90*/  FSETP.NEU.AND P3, PT, R11, RZ, PT ;  /* 0x000000ff0b00720b */ /* 0x000fe20003f6d000 */
[----:B--2---:R-:W-:Y:S01]  /*2ea0*/  FMUL R26, R24, R25 ;  /* 0x00000019181a7220 */ /* 0x004fe20000400000 */
[----:B------:R-:W-:Y:S01]  /*2eb0*/  FSETP.NEU.AND P0, PT, R9, RZ, PT ;  /* 0x000000ff0900720b */ /* 0x000fe20003f0d000 */
[----:B------:R-:W-:Y:S01]  /*2ec0*/  FMUL R30, R15, 0.25 ;  /* 0x3e8000000f1e7820 */ /* 0x000fe20000400000 */
[----:B------:R-:W-:Y:S01]  /*2ed0*/  FSEL R79, R18, R79, P5 ;  /* 0x0000004f124f7208 */ /* 0x000fe20002800000 */
[----:B------:R-:W-:Y:S01]  /*2ee0*/  @!P6 FMUL R20, R20, 16777216 ;  /* 0x4b8000001414e820 */ /* 0x000fe20000400000 */
[----:B------:R-:W-:Y:S01]  /*2ef0*/  FSEL R18, R14, RZ, P3 ;  /* 0x000000ff0e127208 */ /* 0x000fe20001800000 */
[----:B------:R-:W1:Y:S01]  /*2f00*/  MUFU.RCP R19, R19 ;  /* 0x0000001300137308 */ /* 0x000e620000001000 */
[----:B------:R-:W-:Y:S01]  /*2f10*/  FSEL R24, R23, RZ, P0 ;  /* 0x000000ff17187208 */ /* 0x000fe20000000000 */
[----:B------:R-:W-:Y:S01]  /*2f20*/  FADD R14, R86, R13 ;  /* 0x0000000d560e7221 */ /* 0x000fe20000000000 */
[----:B------:R-:W-:Y:S01]  /*2f30*/  FSETP.GEU.AND P3, PT, |R6|, 1.175494350822287508e-38, PT ;  /* 0x008000000600780b */ /* 0x000fe20003f6e200 */
[----:B0-----:R-:W-:Y:S01]  /*2f40*/  FMUL R20, R17, R20 ;  /* 0x0000001411147220 */ /* 0x001fe20000400000 */
[----:B------:R-:W-:Y:S01]  /*2f50*/  FSETP.GEU.AND P0, PT, |R15|, 1.175494350822287508e-38, PT ;  /* 0x008000000f00780b */ /* 0x000fe20003f0e200 */
[----:B------:R-:W-:Y:S01]  /*2f60*/  FADD R17, R78, R15 ;  /* 0x0000000f4e117221 */ /* 0x000fe20000000000 */
[----:B------:R-:W-:Y:S01]  /*2f70*/  FSEL R30, R30, R15, P5 ;  /* 0x0000000f1e1e7208 */ /* 0x000fe20002800000 */
[----:B------:R-:W0:Y:S01]  /*2f80*/  MUFU.RCP R27, R27 ;  /* 0x0000001b001b7308 */ /* 0x000e220000001000 */
[----:B------:R-:W-:Y:S01]  /*2f90*/  FMUL R21, R86, 0.25 ;  /* 0x3e80000056157820 */ /* 0x000fe20000400000 */
[----:B------:R-:W-:Y:S01]  /*2fa0*/  FFMA R52, R52, R84, R53 ;  /* 0x0000005434347223 */ /* 0x000fe20000000035 */
[----:B------:R-:W-:Y:S01]  /*2fb0*/  FSETP.GT.AND P6, PT, |R14|, 8.50705917302346158658e+37, PT ;  /* 0x7e8000000e00780b */ /* 0x000fe20003fc4200 */
[----:B------:R-:W-:Y:S01]  /*2fc0*/  FMUL R22, R13, 0.25 ;  /* 0x3e8000000d167820 */ /* 0x000fe20000400000 */
[----:B------:R-:W-:Y:S01]  /*2fd0*/  FMUL R25, R78, 0.25 ;  /* 0x3e8000004e197820 */ /* 0x000fe20000400000 */
[----:B------:R-:W-:Y:S01]  /*2fe0*/  FSETP.GT.AND P5, PT, |R17|, 8.50705917302346158658e+37, PT ;  /* 0x7e8000001100780b */ /* 0x000fe20003fa4200 */
[----:B------:R-:W-:Y:S01]  /*2ff0*/  FADD R51, R51, -R52 ;  /* 0x8000003433337221 */ /* 0x000fe20000000000 */
[----:B------:R-:W-:Y:S01]  /*3000*/  @!P3 FMUL R29, R29, 16777216 ;  /* 0x4b8000001d1db820 */ /* 0x000fe20000400000 */
[----:B------:R-:W-:Y:S01]  /*3010*/  @!P3 FMUL R80, R80, 16777216 ;  /* 0x4b8000005050b820 */ /* 0x000fe20000400000 */
[----:B------:R-:W-:Y:S01]  /*3020*/  @!P0 FMUL R30, R30, 16777216 ;  /* 0x4b8000001e1e8820 */ /* 0x000fe20000400000 */
[----:B------:R-:W-:Y:S01]  /*3030*/  @!P0 FMUL R79, R79, 16777216 ;  /* 0x4b8000004f4f8820 */ /* 0x000fe20000400000 */
[----:B------:R-:W-:Y:S01]  /*3040*/  FSETP.GEU.AND P3, PT, |R14|, 1.175494350822287508e-38, PT ;  /* 0x008000000e00780b */ /* 0x000fe20003f6e200 */
[--C-:B------:R-:W-:Y:S01]  /*3050*/  FADD R59, R59, -R60.reuse ;  /* 0x8000003c3b3b7221 */ /* 0x100fe20000000000 */
[----:B------:R-:W-:Y:S01]  /*3060*/  FSETP.NEU.AND P0, PT, R0, RZ, PT ;  /* 0x000000ff0000720b */ /* 0x000fe20003f0d000 */
[----:B------:R-:W2:Y:S01]  /*3070*/  MUFU.RCP R29, R29 ;  /* 0x0000001d001d7308 */ /* 0x000ea20000001000 */
[----:B------:R-:W-:Y:S01]  /*3080*/  FSEL R86, R21, R86, P6 ;  /* 0x0000005615567208 */ /* 0x000fe20003000000 */
[----:B------:R-:W-:Y:S01]  /*3090*/  FMUL R21, R14, 0.25 ;  /* 0x3e8000000e157820 */ /* 0x000fe20000400000 */
[----:B------:R-:W-:Y:S01]  /*30a0*/  FSEL R90, R90, RZ, P0 ;  /* 0x000000ff5a5a7208 */ /* 0x000fe20000000000 */
[----:B-1----:R-:W-:Y:S01]  /*30b0*/  FMUL R88, R19, R88 ;  /* 0x0000005813587220 */ /* 0x002fe20000400000 */
[----:B------:R-:W-:Y:S01]  /*30c0*/  FSEL R22, R22, R13, P4 ;  /* 0x0000000d16167208 */ /* 0x000fe20002000000 */
[----:B------:R-:W-:Y:S01]  /*30d0*/  FFMA R19, R59, R18, R60 ;  /* 0x000000123b137223 */ /* 0x000fe2000000003c */
[----:B------:R-:W-:Y:S01]  /*30e0*/  FSEL R78, R25, R78, P5 ;  /* 0x0000004e194e7208 */ /* 0x000fe20002800000 */
[C---:B------:R-:W-:Y:S01]  /*30f0*/  FFMA R25, R51.reuse, R24, R52 ;  /* 0x0000001833197223 */ /* 0x040fe20000000034 */
[----:B------:R-:W-:Y:S01]  /*3100*/  FSETP.NEU.AND P0, PT, R10, RZ, PT ;  /* 0x000000ff0a00720b */ /* 0x000fe20003f0d000 */
[----:B------:R-:W-:Y:S01]  /*3110*/  FMUL R51, R51, R51 ;  /* 0x0000003333337220 */ /* 0x000fe20000400000 */
[----:B------:R-:W-:Y:S01]  /*3120*/  FSETP.GEU.AND P4, PT, |R13|, 1.175494350822287508e-38, PT ;  /* 0x008000000d00780b */ /* 0x000fe20003f8e200 */
[----:B------:R-:W-:Y:S01]  /*3130*/  FADD R50, R50, -R25 ;  /* 0x8000001932327221 */ /* 0x000fe20000000000 */
[----:B------:R-:W-:Y:S01]  /*3140*/  FSEL R23, R21, R14, P6 ;  /* 0x0000000e15177208 */ /* 0x000fe20003000000 */
[----:B------:R-:W-:Y:S01]  /*3150*/  FADD R58, R58, -R19 ;  /* 0x800000133a3a7221 */ /* 0x000fe20000000000 */
[----:B------:R-:W-:Y:S01]  /*3160*/  FSEL R26, R26, RZ, P0 ;  /* 0x000000ff1a1a7208 */ /* 0x000fe20000000000 */
[----:B0-----:R-:W-:Y:S01]  /*3170*/  FMUL R27, R27, R28 ;  /* 0x0000001c1b1b7220 */ /* 0x001fe20000400000 */
[----:B------:R-:W-:Y:S01]  /*3180*/  FMUL R59, R59, R59 ;  /* 0x0000003b3b3b7220 */ /* 0x000fe20000400000 */
[----:B------:R-:W-:Y:S01]  /*3190*/  @!P3 FMUL R23, R23, 16777216 ;  /* 0x4b8000001717b820 */ /* 0x000fe20000400000 */
[----:B------:R-:W-:Y:S01]  /*31a0*/  @!P3 FMUL R86, R86, 16777216 ;  /* 0x4b8000005656b820 */ /* 0x000fe20000400000 */
[----:B------:R-:W-:Y:S01]  /*31b0*/  FFMA R25, R50, R26, R25 ;  /* 0x0000001a32197223 */ /* 0x000fe20000000019 */
[----:B------:R-:W-:Y:S01]  /*31c0*/  FSETP.NEU.AND P3, PT, R7, RZ, PT ;  /* 0x000000ff0700720b */ /* 0x000fe20003f6d000 */
[----:B------:R-:W-:Y:S01]  /*31d0*/  FMUL R51, R12, R51 ;  /* 0x000000330c337220 */ /* 0x000fe20000400000 */
[----:B------:R-:W-:Y:S01]  /*31e0*/  FFMA R12, R58, R90, R19 ;  /* 0x0000005a3a0c7223 */ /* 0x000fe20000000013 */
[----:B------:R-:W-:Y:S01]  /*31f0*/  FADD R75, R75, R76 ;  /* 0x0000004c4b4b7221 */ /* 0x000fe20000000000 */
[----:B------:R-:W-:Y:S01]  /*3200*/  FMUL R59, R16, R59 ;  /* 0x0000003b103b7220 */ /* 0x000fe20000400000 */
[----:B------:R-:W-:Y:S01]  /*3210*/  FMUL R58, R58, R58 ;  /* 0x0000003a3a3a7220 */ /* 0x000fe20000400000 */
[----:B------:R-:W-:Y:S01]  /*3220*/  FADD R48, R48, -R25 ;  /* 0x8000001930307221 */ /* 0x000fe20000000000 */
[----:B------:R-:W-:Y:S01]  /*3230*/  FSEL R27, R27, RZ, P3 ;  /* 0x000000ff1b1b7208 */ /* 0x000fe20001800000 */
[----:B------:R-:W-:Y:S01]  /*3240*/  @!P4 FMUL R22, R22, 16777216 ;  /* 0x4b8000001616c820 */ /* 0x000fe20000400000 */
[----:B------:R-:W-:Y:S01]  /*3250*/  @!P4 FMUL R87, R87, 16777216 ;  /* 0x4b8000005757c820 */ /* 0x000fe20000400000 */
[----:B------:R-:W-:Y:S01]  /*3260*/  FSETP.NEU.AND P0, PT, R3, RZ, PT ;  /* 0x000000ff0300720b */ /* 0x000fe20003f0d000 */
[----:B------:R-:W-:Y:S01]  /*3270*/  FFMA R59, R18, R59, R75 ;  /* 0x0000003b123b7223 */ /* 0x000fe2000000004b */
[----:B------:R-:W-:Y:S01]  /*3280*/  FSETP.GEU.AND P4, PT, |R17|, 1.175494350822287508e-38, PT ;  /* 0x008000001100780b */ /* 0x000fe20003f8e200 */
[----:B------:R-:W-:Y:S01]  /*3290*/  FMUL R58, R11, R58 ;  /* 0x0000003a0b3a7220 */ /* 0x000fe20000400000 */
[----:B--2---:R-:W-:Y:S01]  /*32a0*/  FMUL R29, R29, R80 ;  /* 0x000000501d1d7220 */ /* 0x004fe20000400000 */
[----:B------:R-:W-:Y:S01]  /*32b0*/  FMUL R16, R50, R50 ;  /* 0x0000003232107220 */ /* 0x000fe20000400000 */
[----:B------:R-:W-:Y:S01]  /*32c0*/  FMUL R11, R48, R48 ;  /* 0x00000030300b7220 */ /* 0x000fe20000400000 */
[----:B------:R-:W-:Y:S01]  /*32d0*/  FMUL R28, R17, 0.25 ;  /* 0x3e800000111c7820 */ /* 0x000fe20000400000 */
[----:B------:R-:W-:Y:S01]  /*32e0*/  FADD R57, R57, -R12 ;  /* 0x8000000c39397221 */ /* 0x000fe20000000000 */
[----:B------:R-:W-:Y:S01]  /*32f0*/  FSEL R20, R20, RZ, P0 ;  /* 0x000000ff14147208 */ /* 0x000fe20000000000 */
[----:B------:R-:W-:Y:S01]  /*3300*/  FFMA R48, R48, R27, R25 ;  /* 0x0000001b30307223 */ /* 0x000fe20000000019 */
[----:B------:R-:W-:Y:S01]  /*3310*/  FSETP.NEU.AND P3, PT, R6, RZ, PT ;  /* 0x000000ff0600720b */ /* 0x000fe20003f6d000 */
[----:B------:R-:W-:Y:S01]  /*3320*/  FADD R59, R74, R59 ;  /* 0x0000003b4a3b7221 */ /* 0x000fe20000000000 */
[----:B------:R-:W-:Y:S01]  /*3330*/  FADD R69, R69, R68 ;  /* 0x0000004445457221 */ /* 0x000fe20000000000 */
[----:B------:R-:W-:Y:S01]  /*3340*/  FMUL R16, R9, R16 ;  /* 0x0000001009107220 */ /* 0x000fe20000400000 */
[----:B------:R-:W0:Y:S01]  /*3350*/  MUFU.RCP R22, R22 ;  /* 0x0000001600167308 */ /* 0x000e220000001000 */
[----:B------:R-:W-:Y:S01]  /*3360*/  FMUL R9, R57, R57 ;  /* 0x0000003939097220 */ /* 0x000fe20000400000 */
[----:B------:R-:W-:Y:S01]  /*3370*/  FADD R47, R47, -R48 ;  /* 0x800000302f2f7221 */ /* 0x000fe20000000000 */
[----:B------:R-:W-:Y:S01]  /*3380*/  FSEL R29, R29, RZ, P3 ;  /* 0x000000ff1d1d7208 */ /* 0x000fe20001800000 */
[----:B------:R-:W-:Y:S01]  /*3390*/  FFMA R57, R57, R20, R12 ;  /* 0x0000001439397223 */ /* 0x000fe2000000000c */
[----:B------:R-:W-:Y:S01]  /*33a0*/  FSEL R31, R28, R17, P5 ;  /* 0x000000111c1f7208 */ /* 0x000fe20002800000 */
[----:B------:R-:W-:Y:S01]  /*33b0*/  FFMA R58, R90, R58, R59 ;  /* 0x0000003a5a3a7223 */ /* 0x000fe2000000003b */
[----:B------:R-:W-:Y:S01]  /*33c0*/  FSETP.NEU.AND P0, PT, R8, RZ, PT ;  /* 0x000000ff0800720b */ /* 0x000fe20003f0d000 */
[----:B------:R-:W-:Y:S01]  /*33d0*/  FFMA R84, R84, R85, R69 ;  /* 0x0000005554547223 */ /* 0x000fe20000000045 */
[----:B------:R-:W1:Y:S01]  /*33e0*/  MUFU.RCP R30, R30 ;  /* 0x0000001e001e7308 */ /* 0x000e620000001000 */
[----:B------:R-:W-:Y:S01]  /*33f0*/  FMUL R11, R10, R11 ;  /* 0x0000000b0a0b7220 */ /* 0x000fe20000400000 */
[C---:B------:R-:W-:Y:S01]  /*3400*/  FMUL R10, R47.reuse, R47 ;  /* 0x0000002f2f0a7220 */ /* 0x040fe20000400000 */
[----:B------:R-:W-:Y:S01]  /*3410*/  FADD R56, R56, -R57 ;  /* 0x8000003938387221 */ /* 0x000fe20000000000 */
[----:B------:R-:W-:Y:S01]  /*3420*/  FSEL R88, R88, RZ, P0 ;  /* 0x000000ff58587208 */ /* 0x000fe20000000000 */
[----:B------:R-:W-:Y:S01]  /*3430*/  FFMA R47, R47, R29, R48 ;  /* 0x0000001d2f2f7223 */ /* 0x000fe20000000030 */
[----:B------:R-:W-:Y:S01]  /*3440*/  @!P4 FMUL R31, R31, 16777216 ;  /* 0x4b8000001f1fc820 */ /* 0x000fe20000400000 */
[----:B------:R-:W-:Y:S01]  /*3450*/  FADD R73, R73, R58 ;  /* 0x0000003a49497221 */ /* 0x000fe20000000000 */
[----:B------:R-:W-:Y:S01]  /*3460*/  FMUL R9, R0, R9 ;  /* 0x0000000900097220 */ /* 0x000fe20000400000 */
[----:B------:R-:W-:Y:S01]  /*3470*/  FADD R67, R67, R84 ;  /* 0x0000005443437221 */ /* 0x000fe20000000000 */
[----:B------:R-:W2:Y:S01]  /*3480*/  MUFU.RCP R23, R23 ;  /* 0x0000001700177308 */ /* 0x000ea20000001000 */
[----:B------:R-:W-:Y:S01]  /*3490*/  FMUL R0, R56, R56 ;  /* 0x0000003838007220 */ /* 0x000fe20000400000 */
[----:B------:R-:W-:Y:S01]  /*34a0*/  FADD R46, R46, -R47 ;  /* 0x8000002f2e2e7221 */ /* 0x000fe20000000000 */
[----:B------:R-:W-:Y:S01]  /*34b0*/  FFMA R9, R20, R9, R73 ;  /* 0x0000000914097223 */ /* 0x000fe20000000049 */
[----:B------:R-:W-:Y:S01]  /*34c0*/  FFMA R56, R56, R88, R57 ;  /* 0x0000005838387223 */ /* 0x000fe20000000039 */
[----:B------:R-:W-:Y:S01]  /*34d0*/  FFMA R51, R24, R51, R67 ;  /* 0x0000003318337223 */ /* 0x000fe20000000043 */
[----:B------:R-:W-:Y:S01]  /*34e0*/  FMUL R10, R7, R10 ;  /* 0x0000000a070a7220 */ /* 0x000fe20000400000 */
[----:B------:R-:W-:Y:S01]  /*34f0*/  FMUL R7, R46, R46 ;  /* 0x0000002e2e077220 */ /* 0x000fe20000400000 */
[----:B------:R-:W3:Y:S01]  /*3500*/  MUFU.RCP R31, R31 ;  /* 0x0000001f001f7308 */ /* 0x000ee20000001000 */
[----:B------:R-:W-:Y:S01]  /*3510*/  FADD R9, R72, R9 ;  /* 0x0000000948097221 */ /* 0x000fe20000000000 */
[----:B------:R-:W-:Y:S01]  /*3520*/  FMUL R0, R3, R0 ;  /* 0x0000000003007220 */ /* 0x000fe20000400000 */
[----:B------:R-:W-:Y:S01]  /*3530*/  FADD R55, R55, -R56 ;  /* 0x8000003837377221 */ /* 0x000fe20000000000 */
[----:B------:R-:W-:Y:S01]  /*3540*/  FADD R51, R66, R51 ;  /* 0x0000003342337221 */ /* 0x000fe20000000000 */
[----:B0-----:R-:W-:Y:S01]  /*3550*/  FMUL R22, R22, R87 ;  /* 0x0000005716167220 */ /* 0x001fe20000400000 */
[----:B------:R-:W-:Y:S01]  /*3560*/  FSETP.NEU.AND P0, PT, R13, RZ, PT ;  /* 0x000000ff0d00720b */ /* 0x000fe20003f0d000 */
[----:B------:R-:W-:Y:S01]  /*3570*/  FMUL R7, R6, R7 ;  /* 0x0000000706077220 */ /* 0x000fe20000400000 */
[----:B------:R-:W-:Y:S01]  /*3580*/  FFMA R0, R88, R0, R9 ;  /* 0x0000000058007223 */ /* 0x000fe20000000009 */
[----:B------:R-:W-:Y:S01]  /*3590*/  FMUL R3, R55, R55 ;  /* 0x0000003737037220 */ /* 0x000fe20000400000 */
[----:B------:R-:W-:Y:S01]  /*35a0*/  FADD R6, R14, R14 ;  /* 0x0000000e0e067221 */ /* 0x000fe20000000000 */
[----:B-1----:R-:W-:Y:S01]  /*35b0*/  FMUL R30, R30, R79 ;  /* 0x0000004f1e1e7220 */ /* 0x002fe20000400000 */
[----:B------:R-:W-:Y:S01]  /*35c0*/  FFMA R16, R26, R16, R51 ;  /* 0x000000101a107223 */ /* 0x000fe20000000033 */
[----:B------:R-:W-:Y:S01]  /*35d0*/  FSETP.NEU.AND P3, PT, R15, RZ, PT ;  /* 0x000000ff0f00720b */ /* 0x000fe20003f6d000 */
[----:B------:R-:W-:Y:S01]  /*35e0*/  FADD R18, R17, R17 ;  /* 0x0000001111127221 */ /* 0x000fe20000000000 */
[----:B------:R-:W-:Y:S01]  /*35f0*/  FSEL R22, R22, RZ, P0 ;  /* 0x000000ff16167208 */ /* 0x000fe20000000000 */
[----:B------:R-:W-:Y:S01]  /*3600*/  @!P4 FMUL R78, R78, 16777216 ;  /* 0x4b8000004e4ec820 */ /* 0x000fe20000400000 */
[----:B------:R-:W-:Y:S01]  /*3610*/  FADD R71, R71, R0 ;  /* 0x0000000047477221 */ /* 0x000fe20000000000 */
[----:B------:R-:W-:Y:S01]  /*3620*/  FMUL R3, R8, R3 ;  /* 0x0000000308037220 */ /* 0x000fe20000400000 */
[----:B------:R-:W-:Y:S01]  /*3630*/  FADD R16, R65, R16 ;  /* 0x0000001041107221 */ /* 0x000fe20000000000 */
[----:B------:R-:W-:Y:S01]  /*3640*/  FSETP.GEU.AND P4, PT, |R6|, 1.175494350822287508e-38, PT ;  /* 0x008000000600780b */ /* 0x000fe20003f8e200 */
[----:B--2---:R-:W-:Y:S01]  /*3650*/  FMUL R23, R23, R86 ;  /* 0x0000005617177220 */ /* 0x004fe20000400000 */
[----:B------:R-:W-:Y:S01]  /*3660*/  FSEL R30, R30, RZ, P3 ;  /* 0x000000ff1e1e7208 */ /* 0x000fe20001800000 */
[----:B------:R-:W-:Y:S01]  /*3670*/  FFMA R3, R22, R3, R71 ;  /* 0x0000000316037223 */ /* 0x000fe20000000047 */
[----:B------:R-:W-:Y:S01]  /*3680*/  FSETP.NEU.AND P3, PT, R14, RZ, PT ;  /* 0x000000ff0e00720b */ /* 0x000fe20003f6d000 */
[----:B------:R-:W-:Y:S01]  /*3690*/  FMUL R9, R6, 0.25 ;  /* 0x3e80000006097820 */ /* 0x000fe20000400000 */
[----:B------:R-:W-:Y:S01]  /*36a0*/  FSETP.GEU.AND P0, PT, |R18|, 1.175494350822287508e-38, PT ;  /* 0x008000001200780b */ /* 0x000fe20003f0e200 */
[----:B------:R-:W-:Y:S01]  /*36b0*/  FFMA R11, R27, R11, R16 ;  /* 0x0000000b1b0b7223 */ /* 0x000fe20000000010 */
[----:B------:R-:W-:Y:S01]  /*36c0*/  FSETP.GT.AND P5, PT, |R6|, 8.50705917302346158658e+37, PT ;  /* 0x7e8000000600780b */ /* 0x000fe20003fa4200 */
[----:B---3--:R-:W-:Y:S01]  /*36d0*/  FMUL R31, R31, R78 ;  /* 0x0000004e1f1f7220 */ /* 0x008fe20000400000 */
[----:B------:R-:W-:Y:S01]  /*36e0*/  FFMA R55, R55, R22, R56 ;  /* 0x0000001637377223 */ /* 0x000fe20000000038 */
[----:B------:R-:W-:Y:S01]  /*36f0*/  FSETP.NEU.AND P6, PT, R17, RZ, PT ;  /* 0x000000ff1100720b */ /* 0x000fe20003fcd000 */
[----:B------:R-:W-:Y:S01]  /*3700*/  FMUL R19, R18, 0.25 ;  /* 0x3e80000012137820 */ /* 0x000fe20000400000 */
[----:B------:R-:W-:Y:S01]  /*3710*/  FSEL R23, R23, RZ, P3 ;  /* 0x000000ff17177208 */ /* 0x000fe20001800000 */
[----:B------:R-:W-:Y:S01]  /*3720*/  FFMA R47, R46, R30, R47 ;  /* 0x0000001e2e2f7223 */ /* 0x000fe2000000002f */
[----:B------:R-:W-:Y:S01]  /*3730*/  FADD R70, R70, R3 ;  /* 0x0000000346467221 */ /* 0x000fe20000000000 */
[----:B------:R-:W-:Y:S01]  /*3740*/  FSETP.GT.AND P3, PT, |R18|, 8.50705917302346158658e+37, PT ;  /* 0x7e8000001200780b */ /* 0x000fe20003f64200 */
[----:B------:R-:W-:Y:S01]  /*3750*/  FADD R64, R64, R11 ;  /* 0x0000000b40407221 */ /* 0x000fe20000000000 */
[----:B------:R-:W-:Y:S01]  /*3760*/  FSEL R3, R9, R6, P5 ;  /* 0x0000000609037208 */ /* 0x000fe20002800000 */
[----:B------:R-:W-:Y:S01]  /*3770*/  FADD R54, R54, -R55 ;  /* 0x8000003736367221 */ /* 0x000fe20000000000 */
[----:B------:R-:W-:Y:S01]  /*3780*/  FSEL R31, R31, RZ, P6 ;  /* 0x000000ff1f1f7208 */ /* 0x000fe20003000000 */
[----:B------:R-:W-:Y:S01]  /*3790*/  FADD R42, R42, -R47 ;  /* 0x8000002f2a2a7221 */ /* 0x000fe20000000000 */
[----:B------:R-:W-:Y:S01]  /*37a0*/  FSEL R20, R19, R18, P3 ;  /* 0x0000001213147208 */ /* 0x000fe20001800000 */
[----:B------:R-:W-:Y:S01]  /*37b0*/  FFMA R10, R29, R10, R64 ;  /* 0x0000000a1d0a7223 */ /* 0x000fe20000000040 */
[----:B------:R-:W-:Y:S01]  /*37c0*/  @!P4 FMUL R3, R3, 16777216 ;  /* 0x4b8000000303c820 */ /* 0x000fe20000400000 */
[C---:B------:R-:W-:Y:S01]  /*37d0*/  FFMA R55, R54.reuse, R23, R55 ;  /* 0x0000001736377223 */ /* 0x040fe20000000037 */
[----:B------:R-:W-:Y:S01]  /*37e0*/  FMUL R54, R54, R54 ;  /* 0x0000003636367220 */ /* 0x000fe20000400000 */
[----:B------:R-:W-:Y:S01]  /*37f0*/  FFMA R47, R42, R31, R47 ;  /* 0x0000001f2a2f7223 */ /* 0x000fe2000000002f */
[----:B------:R-:W-:Y:S01]  /*3800*/  FADD R63, R63, R10 ;  /* 0x0000000a3f3f7221 */ /* 0x000fe20000000000 */
[----:B------:R-:W-:Y:S01]  /*3810*/  @!P0 FMUL R20, R20, 16777216 ;  /* 0x4b80000014148820 */ /* 0x000fe20000400000 */
[----:B------:R-:W-:Y:S01]  /*3820*/  FADD R10, R6, R6 ;  /* 0x00000006060a7221 */ /* 0x000fe20000000000 */
[----:B------:R0:W1:Y:S01]  /*3830*/  MUFU.RCP R8, R3 ;  /* 0x0000000300087308 */ /* 0x0000620000001000 */
[----:B------:R-:W-:Y:S01]  /*3840*/  FMUL R54, R13, R54 ;  /* 0x000000360d367220 */ /* 0x000fe20000400000 */
[----:B------:R-:W2:Y:S01]  /*3850*/  SHFL.BFLY PT, R0, R55, 0x10, 0x1f ;  /* 0x0e001f0037007f89 */ /* 0x000ea200000e0000 */
[----:B------:R-:W-:Y:S01]  /*3860*/  FSEL R21, R21, R14, P5 ;  /* 0x0000000e15157208 */ /* 0x000fe20002800000 */
[----:B------:R-:W-:Y:S01]  /*3870*/  FFMA R7, R30, R7, R63 ;  /* 0x000000071e077223 */ /* 0x000fe2000000003f */
[----:B------:R-:W-:Y:S01]  /*3880*/  FSETP.GEU.AND P5, PT, |R10|, 1.175494350822287508e-38, PT ;  /* 0x008000000a00780b */ /* 0x000fe20003fae200 */
[----:B------:R-:W3:Y:S01]  /*3890*/  SHFL.BFLY PT, R16, R47, 0x10, 0x1f ;  /* 0x0e001f002f107f89 */ /* 0x000ee200000e0000 */
[----:B------:R-:W-:Y:S01]  /*38a0*/  FFMA R54, R23, R54, R70 ;  /* 0x0000003617367223 */ /* 0x000fe20000000046 */
[----:B------:R-:W4:Y:S01]  /*38b0*/  MUFU.RCP R20, R20 ;  /* 0x0000001400147308 */ /* 0x000f220000001000 */
[----:B------:R-:W-:Y:S01]  /*38c0*/  FMUL R42, R42, R42 ;  /* 0x0000002a2a2a7220 */ /* 0x000fe20000400000 */
[C---:B------:R-:W-:Y:S01]  /*38d0*/  FMUL R11, R10.reuse, 0.25 ;  /* 0x3e8000000a0b7820 */ /* 0x040fe20000400000 */
[----:B------:R-:W-:Y:S01]  /*38e0*/  FSETP.GT.AND P6, PT, |R10|, 8.50705917302346158658e+37, PT ;  /* 0x7e8000000a00780b */ /* 0x000fe20003fc4200 */
[----:B------:R-:W-:Y:S01]  /*38f0*/  FADD R62, R62, R7 ;  /* 0x000000073e3e7221 */ /* 0x000fe20000000000 */
[----:B0-----:R-:W0:Y:S01]  /*3900*/  SHFL.BFLY PT, R3, R54, 0x10, 0x1f ;  /* 0x0e001f0036037f89 */ /* 0x001e2200000e0000 */
[----:B------:R-:W-:Y:S01]  /*3910*/  FMUL R42, R15, R42 ;  /* 0x0000002a0f2a7220 */ /* 0x000fe20000400000 */
[----:B------:R-:W-:Y:S01]  /*3920*/  FSEL R7, R28, R17, P3 ;  /* 0x000000111c077208 */ /* 0x000fe20001800000 */
[----:B------:R-:W-:Y:S01]  /*3930*/  @!P4 FMUL R21, R21, 16777216 ;  /* 0x4b8000001515c820 */ /* 0x000fe20000400000 */
[----:B------:R-:W-:Y:S01]  /*3940*/  FSEL R12, R11, R10, P6 ;  /* 0x0000000a0b0c7208 */ /* 0x000fe20003000000 */
[----:B------:R-:W-:Y:S01]  /*3950*/  FFMA R42, R31, R42, R62 ;  /* 0x0000002a1f2a7223 */ /* 0x000fe2000000003e */
[----:B------:R-:W-:Y:S01]  /*3960*/  FSEL R9, R9, R6, P6 ;  /* 0x0000000609097208 */ /* 0x000fe20003000000 */
[----:B-1----:R-:W-:Y:S01]  /*3970*/  FMUL R8, R8, R21 ;  /* 0x0000001508087220 */ /* 0x002fe20000400000 */
[----:B------:R-:W-:Y:S01]  /*3980*/  @!P0 FMUL R7, R7, 16777216 ;  /* 0x4b80000007078820 */ /* 0x000fe20000400000 */
[----:B------:R-:W-:Y:S01]  /*3990*/  FSETP.NEU.AND P0, PT, R6, RZ, PT ;  /* 0x000000ff0600720b */ /* 0x000fe20003f0d000 */
[----:B------:R-:W-:Y:S01]  /*39a0*/  @!P5 FMUL R12, R12, 16777216 ;  /* 0x4b8000000c0cd820 */ /* 0x000fe20000400000 */
[----:B------:R-:W1:Y:S01]  /*39b0*/  SHFL.BFLY PT, R13, R42, 0x10, 0x1f ;  /* 0x0e001f002a0d7f89 */ /* 0x000e6200000e0000 */
[----:B----4-:R-:W-:Y:S01]  /*39c0*/  FMUL R20, R20, R7 ;  /* 0x0000000714147220 */ /* 0x010fe20000400000 */
[----:B------:R-:W-:Y:S01]  /*39d0*/  FSEL R8, R8, RZ, P0 ;  /* 0x000000ff08087208 */ /* 0x000fe20000000000 */
[C---:B------:R-:W-:Y:S01]  /*39e0*/  FADD R21, R18.reuse, R18 ;  /* 0x0000001212157221 */ /* 0x040fe20000000000 */
[----:B------:R-:W-:Y:S01]  /*39f0*/  FSETP.NEU.AND P0, PT, R18, RZ, PT ;  /* 0x000000ff1200720b */ /* 0x000fe20003f0d000 */
[----:B------:R-:W4:Y:S01]  /*3a00*/  MUFU.RCP R12, R12 ;  /* 0x0000000c000c7308 */ /* 0x000f220000001000 */
[----:B--2---:R-:W-:Y:S01]  /*3a10*/  FADD R0, -R55, R0 ;  /* 0x0000000037007221 */ /* 0x004fe20000000100 */
[----:B---3--:R-:W-:Y:S01]  /*3a20*/  FADD R16, -R47, R16 ;  /* 0x000000102f107221 */ /* 0x008fe20000000100 */
[----:B------:R-:W-:Y:S01]  /*3a30*/  FSEL R20, R20, RZ, P0 ;  /* 0x000000ff14147208 */ /* 0x000fe20000000000 */
[----:B------:R-:W-:Y:S01]  /*3a40*/  @!P5 FMUL R9, R9, 16777216 ;  /* 0x4b8000000909d820 */ /* 0x000fe20000400000 */
[C---:B------:R-:W-:Y:S01]  /*3a50*/  FSETP.GEU.AND P4, PT, |R21|.reuse, 1.175494350822287508e-38, PT ;  /* 0x008000001500780b */ /* 0x040fe20003f8e200 */
[C---:B------:R-:W-:Y:S01]  /*3a60*/  FFMA R55, R0.reuse, R8, R55 ;  /* 0x0000000800377223 */ /* 0x040fe20000000037 */
[----:B------:R-:W-:Y:S01]  /*3a70*/  FMUL R7, R0, R0 ;  /* 0x0000000000077220 */ /* 0x000fe20000400000 */
[C---:B------:R-:W-:Y:S01]  /*3a80*/  FFMA R47, R16.reuse, R20, R47 ;  /* 0x00000014102f7223 */ /* 0x040fe2000000002f */
[----:B------:R-:W-:Y:S01]  /*3a90*/  FMUL R16, R16, R16 ;  /* 0x0000001010107220 */ /* 0x000fe20000400000 */
[C---:B------:R-:W-:Y:S01]  /*3aa0*/  FMUL R24, R21.reuse, 0.25 ;  /* 0x3e80000015187820 */ /* 0x040fe20000400000 */
[----:B------:R-:W-:Y:S01]  /*3ab0*/  FSETP.GT.AND P5, PT, |R21|, 8.50705917302346158658e+37, PT ;  /* 0x7e8000001500780b */ /* 0x000fe20003fa4200 */
[----:B0-----:R-:W-:Y:S01]  /*3ac0*/  FADD R3, R54, R3 ;  /* 0x0000000336037221 */ /* 0x001fe20000000000 */
[----:B------:R-:W-:Y:S01]  /*3ad0*/  FMUL R7, R14, R7 ;  /* 0x000000070e077220 */ /* 0x000fe20000400000 */
[----:B------:R-:W0:Y:S01]  /*3ae0*/  SHFL.BFLY PT, R0, R55, 0x8, 0x1f ;  /* 0x0d001f0037007f89 */ /* 0x000e2200000e0000 */
[----:B------:R-:W-:Y:S01]  /*3af0*/  FMUL R16, R17, R16 ;  /* 0x0000001011107220 */ /* 0x000fe20000400000 */
[----:B------:R-:W-:Y:S01]  /*3b00*/  FSEL R17, R24, R21, P5 ;  /* 0x0000001518117208 */ /* 0x000fe20002800000 */
[----:B------:R-:W-:Y:S01]  /*3b10*/  FADD R23, R21, R21 ;  /* 0x0000001515177221 */ /* 0x000fe20000000000 */
[----:B------:R-:W-:Y:S01]  /*3b20*/  FFMA R3, R8, R7, R3 ;  /* 0x0000000708037223 */ /* 0x000fe20000000003 */
[----:B----4-:R-:W-:Y:S01]  /*3b30*/  FMUL R12, R12, R9 ;  /* 0x000000090c0c7220 */ /* 0x010fe20000400000 */
[----:B------:R-:W-:Y:S01]  /*3b40*/  FSETP.NEU.AND P6, PT, R10, RZ, PT ;  /* 0x000000ff0a00720b */ /* 0x000fe20003fcd000 */
[----:B------:R-:W-:Y:S01]  /*3b50*/  @!P4 FMUL R17, R17, 16777216 ;  /* 0x4b8000001111c820 */ /* 0x000fe20000400000 */
[----:B------:R-:W-:Y:S01]  /*3b60*/  FSEL R26, R19, R18, P5 ;  /* 0x00000012131a7208 */ /* 0x000fe20002800000 */
[----:B------:R-:W2:Y:S01]  /*3b70*/  SHFL.BFLY PT, R8, R3, 0x8, 0x1f ;  /* 0x0d001f0003087f89 */ /* 0x000ea200000e0000 */
[C---:B------:R-:W-:Y:S01]  /*3b80*/  FSETP.GEU.AND P5, PT, |R23|.reuse, 1.175494350822287508e-38, PT ;  /* 0x008000001700780b */ /* 0x040fe20003fae200 */
[----:B-1----:R-:W-:Y:S01]  /*3b90*/  FADD R15, R42, R13 ;  /* 0x0000000d2a0f7221 */ /* 0x002fe20000000000 */
[----:B------:R-:W-:Y:S01]  /*3ba0*/  FADD R13, R10, R10 ;  /* 0x0000000a0a0d7221 */ /* 0x000fe20000000000 */
[----:B------:R-:W1:Y:S01]  /*3bb0*/  SHFL.BFLY PT, R22, R47, 0x8, 0x1f ;  /* 0x0d001f002f167f89 */ /* 0x000e6200000e0000 */
[----:B------:R-:W-:Y:S01]  /*3bc0*/  FSEL R12, R12, RZ, P6 ;  /* 0x000000ff0c0c7208 */ /* 0x000fe20003000000 */
[C---:B------:R-:W-:Y:S01]  /*3bd0*/  FMUL R28, R23.reuse, 0.25 ;  /* 0x3e800000171c7820 */ /* 0x040fe20000400000 */
[----:B------:R3:W4:Y:S01]  /*3be0*/  MUFU.RCP R7, R17 ;  /* 0x0000001100077308 */ /* 0x0007220000001000 */
[----:B------:R-:W-:Y:S01]  /*3bf0*/  FSETP.GT.AND P6, PT, |R23|, 8.50705917302346158658e+37, PT ;  /* 0x7e8000001700780b */ /* 0x000fe20003fc4200 */
[----:B------:R-:W-:Y:S01]  /*3c00*/  FFMA R20, R20, R16, R15 ;  /* 0x0000001014147223 */ /* 0x000fe2000000000f */
[C---:B------:R-:W-:Y:S01]  /*3c10*/  FSETP.GEU.AND P0, PT, |R13|.reuse, 1.175494350822287508e-38, PT ;  /* 0x008000000d00780b */ /* 0x040fe20003f0e200 */
[C---:B------:R-:W-:Y:S01]  /*3c20*/  FMUL R14, R13.reuse, 0.25 ;  /* 0x3e8000000d0e7820 */ /* 0x040fe20000400000 */
[----:B------:R-:W-:Y:S01]  /*3c30*/  FSEL R19, R28, R23, P6 ;  /* 0x000000171c137208 */ /* 0x000fe20003000000 */
[----:B------:R-:W-:Y:S01]  /*3c40*/  @!P4 FMUL R26, R26, 16777216 ;  /* 0x4b8000001a1ac820 */ /* 0x000fe20000400000 */
[----:B------:R-:W-:Y:S01]  /*3c50*/  FSETP.GT.AND P3, PT, |R13|, 8.50705917302346158658e+37, PT ;  /* 0x7e8000000d00780b */ /* 0x000fe20003f64200 */
[----:B0-----:R-:W-:Y:S01]  /*3c60*/  FADD R0, -R55, R0 ;  /* 0x0000000037007221 */ /* 0x001fe20000000100 */
[----:B---3--:R-:W0:Y:S01]  /*3c70*/  SHFL.BFLY PT, R17, R20, 0x8, 0x1f ;  /* 0x0d001f0014117f89 */ /* 0x008e2200000e0000 */
[----:B------:R-:W-:Y:S01]  /*3c80*/  @!P5 FMUL R19, R19, 16777216 ;  /* 0x4b8000001313d820 */ /* 0x000fe20000400000 */
[----:B------:R-:W-:Y:S01]  /*3c90*/  FSEL R9, R14, R13, P3 ;  /* 0x0000000d0e097208 */ /* 0x000fe20001800000 */
[----:B------:R-:W-:Y:S01]  /*3ca0*/  IMAD.MOV.U32 R42, RZ, RZ, 0x7f800000 ;  /* 0x7f800000ff2a7424 */ /* 0x000fe200078e00ff */
[----:B------:R-:W-:Y:S01]  /*3cb0*/  FSEL R16, R11, R10, P3 ;  /* 0x0000000a0b107208 */ /* 0x000fe20001800000 */
[----:B------:R-:W-:Y:S01]  /*3cc0*/  BAR.SYNC.DEFER_BLOCKING 0x0 ;  /* 0x0000000000007b1d */ /* 0x000fe20000010000 */
[----:B------:R-:W-:Y:S01]  /*3cd0*/  FSEL R24, R24, R21, P6 ;  /* 0x0000001518187208 */ /* 0x000fe20003000000 */
[----:B----4-:R-:W-:Y:S01]  /*3ce0*/  FMUL R26, R7, R26 ;  /* 0x0000001a071a7220 */ /* 0x010fe20000400000 */
[----:B------:R-:W-:Y:S01]  /*3cf0*/  @!P0 FMUL R9, R9, 16777216 ;  /* 0x4b80000009098820 */ /* 0x000fe20000400000 */
[----:B------:R-:W-:Y:S01]  /*3d00*/  FMUL R7, R0, R0 ;  /* 0x0000000000077220 */ /* 0x000fe20000400000 */
[----:B------:R-:W-:Y:S01]  /*3d10*/  @!P0 FMUL R16, R16, 16777216 ;  /* 0x4b80000010108820 */ /* 0x000fe20000400000 */
[----:B------:R-:W3:Y:S01]  /*3d20*/  MUFU.RCP R19, R19 ;  /* 0x0000001300137308 */ /* 0x000ee20000001000 */
[----:B------:R-:W-:Y:S01]  /*3d30*/  FSETP.NEU.AND P0, PT, R21, RZ, PT ;  /* 0x000000ff1500720b */ /* 0x000fe20003f0d000 */
[----:B------:R-:W-:Y:S01]  /*3d40*/  FFMA R0, R0, R12, R55 ;  /* 0x0000000c00007223 */ /* 0x000fe20000000037 */
[----:B--2---:R-:W-:Y:S01]  /*3d50*/  FADD R3, R3, R8 ;  /* 0x0000000803037221 */ /* 0x004fe20000000000 */
[----:B------:R-:W-:Y:S01]  /*3d60*/  FMUL R7, R6, R7 ;  /* 0x0000000706077220 */ /* 0x000fe20000400000 */
[----:B-1----:R-:W-:Y:S01]  /*3d70*/  FADD R22, -R47, R22 ;  /* 0x000000162f167221 */ /* 0x002fe20000000100 */
[----:B------:R-:W-:Y:S01]  /*3d80*/  FSEL R26, R26, RZ, P0 ;  /* 0x000000ff1a1a7208 */ /* 0x000fe20000000000 */
[----:B------:R-:W-:Y:S01]  /*3d90*/  @!P5 FMUL R24, R24, 16777216 ;  /* 0x4b8000001818d820 */ /* 0x000fe20000400000 */
[----:B------:R1:W2:Y:S01]  /*3da0*/  MUFU.RCP R15, R9 ;  /* 0x00000009000f7308 */ /* 0x0002a20000001000 */
[----:B------:R-:W-:Y:S01]  /*3db0*/  FFMA R3, R12, R7, R3 ;  /* 0x000000070c037223 */ /* 0x000fe20000000003 */
[C---:B------:R-:W-:Y:S01]  /*3dc0*/  FMUL R7, R22.reuse, R22 ;  /* 0x0000001616077220 */ /* 0x040fe20000400000 */
[----:B------:R-:W-:Y:S01]  /*3dd0*/  FFMA R22, R22, R26, R47 ;  /* 0x0000001a16167223 */ /* 0x000fe2000000002f */
[----:B------:R-:W-:Y:S01]  /*3de0*/  FADD R8, R13, R13 ;  /* 0x0000000d0d087221 */ /* 0x000fe20000000000 */
[----:B0-----:R-:W-:Y:S01]  /*3df0*/  FADD R17, R20, R17 ;  /* 0x0000001114117221 */ /* 0x001fe20000000000 */
[----:B------:R-:W-:Y:S01]  /*3e00*/  FMUL R7, R18, R7 ;  /* 0x0000000712077220 */ /* 0x000fe20000400000 */
[----:B------:R-:W0:Y:S01]  /*3e10*/  SHFL.BFLY PT, R6, R3, 0x4, 0x1f ;  /* 0x0c801f0003067f89 */ /* 0x000e2200000e0000 */
[----:B---3--:R-:W-:Y:S01]  /*3e20*/  FMUL R24, R19, R24 ;  /* 0x0000001813187220 */ /* 0x008fe20000400000 */
[----:B------:R-:W-:Y:S01]  /*3e30*/  FSETP.GEU.AND P3, PT, |R8|, 1.175494350822287508e-38, PT ;  /* 0x008000000800780b */ /* 0x000fe20003f6e200 */
[----:B------:R-:W-:Y:S01]  /*3e40*/  FFMA R17, R26, R7, R17 ;  /* 0x000000071a117223 */ /* 0x000fe20000000011 */
[----:B-1----:R-:W1:Y:S01]  /*3e50*/  SHFL.BFLY PT, R9, R0, 0x4, 0x1f ;  /* 0x0c801f0000097f89 */ /* 0x002e6200000e0000 */
[C---:B------:R-:W-:Y:S01]  /*3e60*/  FMUL R11, R8.reuse, 0.25 ;  /* 0x3e800000080b7820 */ /* 0x040fe20000400000 */
[----:B------:R-:W-:Y:S01]  /*3e70*/  FSETP.GT.AND P4, PT, |R8|, 8.50705917302346158658e+37, PT ;  /* 0x7e8000000800780b */ /* 0x000fe20003f84200 */
[----:B------:R-:W-:Y:S01]  /*3e80*/  FADD R18, R23, R23 ;  /* 0x0000001717127221 */ /* 0x000fe20000000000 */
[----:B------:R-:W3:Y:S01]  /*3e90*/  SHFL.BFLY PT, R19, R22, 0x4, 0x1f ;  /* 0x0c801f0016137f89 */ /* 0x000ee200000e0000 */
[----:B--2---:R-:W-:Y:S01]  /*3ea0*/  FMUL R15, R15, R16 ;  /* 0x000000100f0f7220 */ /* 0x004fe20000400000 */
[----:B------:R-:W-:Y:S01]  /*3eb0*/  FSETP.NEU.AND P5, PT, R13, RZ, PT ;  /* 0x000000ff0d00720b */ /* 0x000fe20003fad000 */
[C---:B------:R-:W-:Y:S01]  /*3ec0*/  FMUL R25, R18.reuse, 0.25 ;  /* 0x3e80000012197820 */ /* 0x040fe20000400000 */
[----:B------:R-:W2:Y:S01]  /*3ed0*/  SHFL.BFLY PT, R16, R17, 0x4, 0x1f ;  /* 0x0c801f0011107f89 */ /* 0x000ea200000e0000 */
[----:B------:R-:W-:Y:S01]  /*3ee0*/  FSEL R12, R11, R8, P4 ;  /* 0x000000080b0c7208 */ /* 0x000fe20002000000 */
[----:B------:R-:W-:Y:S01]  /*3ef0*/  IMAD.MOV.U32 R47, RZ, RZ, -0x800000 ;  /* 0xff800000ff2f7424 */ /* 0x000fe200078e00ff */
[----:B------:R-:W-:Y:S01]  /*3f00*/  FSETP.GEU.AND P0, PT, |R18|, 1.175494350822287508e-38, PT ;  /* 0x008000001200780b */ /* 0x000fe20003f0e200 */
[----:B------:R-:W-:Y:S01]  /*3f10*/  IMAD.MOV.U32 R48, RZ, RZ, 0x7f800000 ;  /* 0x7f800000ff307424 */ /* 0x000fe200078e00ff */
[----:B------:R-:W-:Y:S01]  /*3f20*/  FSEL R15, R15, RZ, P5 ;  /* 0x000000ff0f0f7208 */ /* 0x000fe20002800000 */
[----:B------:R-:W-:Y:S01]  /*3f30*/  @!P3 FMUL R12, R12, 16777216 ;  /* 0x4b8000000c0cb820 */ /* 0x000fe20000400000 */
[----:B------:R-:W-:Y:S01]  /*3f40*/  FSETP.NEU.AND P6, PT, R23, RZ, PT ;  /* 0x000000ff1700720b */ /* 0x000fe20003fcd000 */
[----:B------:R-:W-:Y:S01]  /*3f50*/  IMAD.MOV.U32 R50, RZ, RZ, -0x800000 ;  /* 0xff800000ff327424 */ /* 0x000fe200078e00ff */
[----:B------:R-:W-:Y:S01]  /*3f60*/  FSETP.GT.AND P5, PT, |R18|, 8.50705917302346158658e+37, PT ;  /* 0x7e8000001200780b */ /* 0x000fe20003fa4200 */
[----:B------:R-:W-:Y:S01]  /*3f70*/  IMAD.MOV.U32 R49, RZ, RZ, -0x800000 ;  /* 0xff800000ff317424 */ /* 0x000fe200078e00ff */
[----:B------:R-:W-:Y:S01]  /*3f80*/  FSEL R24, R24, RZ, P6 ;  /* 0x000000ff18187208 */ /* 0x000fe20003000000 */
[----:B------:R-:W4:Y:S01]  /*3f90*/  MUFU.RCP R12, R12 ;  /* 0x0000000c000c7308 */ /* 0x000f220000001000 */
[----:B------:R-:W-:Y:S01]  /*3fa0*/  FSEL R20, R25, R18, P5 ;  /* 0x0000001219147208 */ /* 0x000fe20002800000 */
[----:B0-----:R-:W-:Y:S01]  /*3fb0*/  FADD R6, R3, R6 ;  /* 0x0000000603067221 */ /* 0x001fe20000000000 */
[----:B------:R-:W-:Y:S01]  /*3fc0*/  LOP3.LUT R101, R101, 0x1, R102, 0xf8, !PT ;  /* 0x0000000165657812 */ /* 0x000fe200078ef866 */
[----:B-1----:R-:W-:Y:S01]  /*3fd0*/  FADD R9, -R0, R9 ;  /* 0x0000000900097221 */ /* 0x002fe20000000100 */
[----:B------:R-:W-:Y:S01]  /*3fe0*/  LOP3.LUT R39, R102, 0x1, RZ, 0xc0, !PT ;  /* 0x0000000166277812 */ /* 0x000fe200078ec0ff */
[----:B------:R-:W-:Y:S01]  /*3ff0*/  @!P0 FMUL R20, R20, 16777216 ;  /* 0x4b80000014148820 */ /* 0x000fe20000400000 */
[----:B------:R-:W-:Y:S01]  /*4000*/  IMAD.MOV.U32 R52, RZ, RZ, -0x800000 ;  /* 0xff800000ff347424 */ /* 0x000fe200078e00ff */
[C---:B------:R-:W-:Y:S01]  /*4010*/  FFMA R0, R9.reuse, R15, R0 ;  /* 0x0000000f09007223 */ /* 0x040fe20000000000 */
[----:B------:R-:W-:Y:S01]  /*4020*/  FMUL R9, R9, R9 ;  /* 0x0000000909097220 */ /* 0x000fe20000400000 */
[----:B---3--:R-:W-:Y:S01]  /*4030*/  FADD R19, -R22, R19 ;  /* 0x0000001316137221 */ /* 0x008fe20000000100 */
[----:B------:R-:W-:Y:S01]  /*4040*/  IMAD.MOV.U32 R51, RZ, RZ, -0x800000 ;  /* 0xff800000ff337424 */ /* 0x000fe200078e00ff */
[----:B--2---:R-:W-:Y:S01]  /*4050*/  FADD R17, R17, R16 ;  /* 0x0000001011117221 */ /* 0x004fe20000000000 */
[----:B------:R-:W-:Y:S01]  /*4060*/  FMUL R9, R10, R9 ;  /* 0x000000090a097220 */ /* 0x000fe20000400000 */
[C---:B------:R-:W-:Y:S01]  /*4070*/  FMUL R10, R19.reuse, R19 ;  /* 0x00000013130a7220 */ /* 0x040fe20000400000 */
[----:B------:R-:W-:Y:S01]  /*4080*/  FFMA R19, R19, R24, R22 ;  /* 0x0000001813137223 */ /* 0x000fe20000000016 */
[----:B------:R-:W0:Y:S01]  /*4090*/  SHFL.BFLY PT, R3, R0, 0x2, 0x1f ;  /* 0x0c401f0000037f89 */ /* 0x000e2200000e0000 */
[----:B------:R-:W-:Y:S01]  /*40a0*/  FFMA R6, R15, R9, R6 ;  /* 0x000000090f067223 */ /* 0x000fe20000000006 */
[----:B------:R-:W-:Y:S01]  /*40b0*/  FSEL R9, R14, R13, P4 ;  /* 0x0000000d0e097208 */ /* 0x000fe20002000000 */
[----:B------:R-:W-:Y:S01]  /*40c0*/  FMUL R10, R21, R10 ;  /* 0x0000000a150a7220 */ /* 0x000fe20000400000 */
[----:B------:R-:W1:Y:S01]  /*40d0*/  SHFL.BFLY PT, R14, R19, 0x2, 0x1f ;  /* 0x0c401f00130e7f89 */ /* 0x000e6200000e0000 */
[----:B------:R-:W2:Y:S01]  /*40e0*/  MUFU.RCP R20, R20 ;  /* 0x0000001400147308 */ /* 0x000ea20000001000 */
[----:B------:R-:W-:Y:S01]  /*40f0*/  FADD R22, R18, R18 ;  /* 0x0000001212167221 */ /* 0x000fe20000000000 */
[----:B------:R-:W-:Y:S01]  /*4100*/  @!P3 FMUL R9, R9, 16777216 ;  /* 0x4b8000000909b820 */ /* 0x000fe20000400000 */
[----:B------:R-:W3:Y:S01]  /*4110*/  SHFL.BFLY PT, R7, R6, 0x2, 0x1f ;  /* 0x0c401f0006077f89 */ /* 0x000ee200000e0000 */
[----:B------:R-:W-:Y:S01]  /*4120*/  FFMA R17, R24, R10, R17 ;  /* 0x0000000a18117223 */ /* 0x000fe20000000011 */
[----:B------:R-:W-:Y:S01]  /*4130*/  FSETP.NEU.AND P3, PT, R8, RZ, PT ;  /* 0x000000ff0800720b */ /* 0x000fe20003f6d000 */
[----:B----4-:R-:W-:Y:S01]  /*4140*/  FMUL R12, R12, R9 ;  /* 0x000000090c0c7220 */ /* 0x010fe20000400000 */
[----:B------:R-:W-:Y:S01]  /*4150*/  FSEL R9, R28, R23, P5 ;  /* 0x000000171c097208 */ /* 0x000fe20002800000 */
[----:B------:R-:W-:Y:S01]  /*4160*/  FADD R21, R8, R8 ;  /* 0x0000000808157221 */ /* 0x000fe20000000000 */
[----:B------:R-:W4:Y:S01]  /*4170*/  SHFL.BFLY PT, R16, R17, 0x2, 0x1f ;  /* 0x0c401f0011107f89 */ /* 0x000f2200000e0000 */
[----:B------:R-:W-:Y:S01]  /*4180*/  FSETP.GT.AND P6, PT, |R22|, 8.50705917302346158658e+37, PT ;  /* 0x7e8000001600780b */ /* 0x000fe20003fc4200 */
[----:B------:R-:W-:Y:S01]  /*4190*/  IMAD.MOV.U32 R53, RZ, RZ, -0x800000 ;  /* 0xff800000ff357424 */ /* 0x000fe200078e00ff */
[----:B------:R-:W-:Y:S01]  /*41a0*/  @!P0 FMUL R9, R9, 16777216 ;  /* 0x4b80000009098820 */ /* 0x000fe20000400000 */
[----:B------:R-:W-:Y:S01]  /*41b0*/  FSEL R12, R12, RZ, P3 ;  /* 0x000000ff0c0c7208 */ /* 0x000fe20001800000 */
[----:B------:R-:W-:Y:S01]  /*41c0*/  IMAD.MOV.U32 R59, RZ, RZ, -0x800000 ;  /* 0xff800000ff3b7424 */ /* 0x000fe200078e00ff */
[----:B------:R-:W-:Y:S01]  /*41d0*/  FSETP.NEU.AND P3, PT, R18, RZ, PT ;  /* 0x000000ff1200720b */ /* 0x000fe20003f6d000 */
[----:B--2---:R-:W-:Y:S01]  /*41e0*/  FMUL R20, R20, R9 ;  /* 0x0000000914147220 */ /* 0x004fe20000400000 */
[C---:B------:R-:W-:Y:S01]  /*41f0*/  FSETP.GEU.AND P0, PT, |R22|.reuse, 1.175494350822287508e-38, PT ;  /* 0x008000001600780b */ /* 0x040fe20003f0e200 */
[----:B------:R-:W-:Y:S01]  /*4200*/  FMUL R9, R22, 0.25 ;  /* 0x3e80000016097820 */ /* 0x000fe20000400000 */
[----:B0-----:R-:W-:Y:S01]  /*4210*/  FADD R3, -R0, R3 ;  /* 0x0000000300037221 */ /* 0x001fe20000000100 */
[----:B------:R-:W-:Y:S01]  /*4220*/  FSETP.GEU.AND P4, PT, |R21|, 1.175494350822287508e-38, PT ;  /* 0x008000001500780b */ /* 0x000fe20003f8e200 */
[----:B------:R-:W-:Y:S01]  /*4230*/  IMAD.MOV.U32 R61, RZ, RZ, -0x800000 ;  /* 0xff800000ff3d7424 */ /* 0x000fe200078e00ff */
[----:B------:R-:W-:Y:S01]  /*4240*/  FSEL R20, R20, RZ, P3 ;  /* 0x000000ff14147208 */ /* 0x000fe20001800000 */
[----:B------:R-:W-:Y:S01]  /*4250*/  FMUL R10, R3, R3 ;  /* 0x00000003030a7220 */ /* 0x000fe20000400000 */
[----:B-1----:R-:W-:Y:S01]  /*4260*/  FADD R14, -R19, R14 ;  /* 0x0000000e130e7221 */ /* 0x002fe20000000100 */
[----:B------:R-:W-:Y:S01]  /*4270*/  FFMA R3, R3, R12, R0 ;  /* 0x0000000c03037223 */ /* 0x000fe20000000000 */
[----:B------:R-:W-:Y:S01]  /*4280*/  FMUL R0, R21, 0.25 ;  /* 0x3e80000015007820 */ /* 0x000fe20000400000 */
[----:B---3--:R-:W-:Y:S01]  /*4290*/  FADD R7, R6, R7 ;  /* 0x0000000706077221 */ /* 0x008fe20000000000 */
[----:B------:R-:W-:Y:S01]  /*42a0*/  FMUL R10, R13, R10 ;  /* 0x0000000a0d0a7220 */ /* 0x000fe20000400000 */
[C---:B------:R-:W-:Y:S01]  /*42b0*/  FFMA R19, R14.reuse, R20, R19 ;  /* 0x000000140e137223 */ /* 0x040fe20000000013 */
[----:B------:R-:W-:Y:S01]  /*42c0*/  FMUL R14, R14, R14 ;  /* 0x0000000e0e0e7220 */ /* 0x000fe20000400000 */
[----:B------:R-:W-:Y:S01]  /*42d0*/  FSETP.GT.AND P5, PT, |R21|, 8.50705917302346158658e+37, PT ;  /* 0x7e8000001500780b */ /* 0x000fe20003fa4200 */
[----:B------:R-:W-:Y:S01]  /*42e0*/  FFMA R7, R12, R10, R7 ;  /* 0x0000000a0c077223 */ /* 0x000fe20000000007 */
[----:B----4-:R-:W-:Y:S01]  /*42f0*/  FADD R17, R17, R16 ;  /* 0x0000001011117221 */ /* 0x010fe20000000000 */
[----:B------:R-:W-:Y:S01]  /*4300*/  FSEL R15, R9, R22, P6 ;  /* 0x00000016090f7208 */ /* 0x000fe20003000000 */
[----:B------:R-:W-:Y:S01]  /*4310*/  FMUL R14, R23, R14 ;  /* 0x0000000e170e7220 */ /* 0x000fe20000400000 */
[----:B------:R-:W0:Y:S01]  /*4320*/  SHFL.BFLY PT, R6, R3, 0x1, 0x1f ;  /* 0x0c201f0003067f89 */ /* 0x000e2200000e0000 */
[----:B------:R-:W-:Y:S01]  /*4330*/  FSEL R0, R0, R21, P5 ;  /* 0x0000001500007208 */ /* 0x000fe20002800000 */
[----:B------:R-:W-:Y:S01]  /*4340*/  IMAD.MOV.U32 R60, RZ, RZ, -0x800000 ;  /* 0xff800000ff3c7424 */ /* 0x000fe200078e00ff */
[----:B------:R-:W-:Y:S01]  /*4350*/  FFMA R14, R20, R14, R17 ;  /* 0x0000000e140e7223 */ /* 0x000fe20000000011 */
[----:B------:R-:W1:Y:S01]  /*4360*/  SHFL.BFLY PT, R16, R19, 0x1, 0x1f ;  /* 0x0c201f0013107f89 */ /* 0x000e6200000e0000 */
[----:B------:R-:W-:Y:S01]  /*4370*/  @!P0 FMUL R15, R15, 16777216 ;  /* 0x4b8000000f0f8820 */ /* 0x000fe20000400000 */
[----:B------:R-:W-:Y:S01]  /*4380*/  @!P4 FMUL R0, R0, 16777216 ;  /* 0x4b8000000000c820 */ /* 0x000fe20000400000 */
[----:B------:R-:W-:Y:S01]  /*4390*/  FSEL R12, R11, R8, P5 ;  /* 0x000000080b0c7208 */ /* 0x000fe20002800000 */
[----:B------:R-:W2:Y:S01]  /*43a0*/  SHFL.BFLY PT, R10, R7, 0x1, 0x1f ;  /* 0x0c201f00070a7f89 */ /* 0x000ea200000e0000 */
[----:B------:R-:W-:Y:S01]  /*43b0*/  FSEL R20, R25, R18, P6 ;  /* 0x0000001219147208 */ /* 0x000fe20003000000 */
[----:B------:R3:W4:Y:S01]  /*43c0*/  MUFU.RCP R9, R0 ;  /* 0x0000000000097308 */ /* 0x0007220000001000 */
[----:B------:R-:W-:Y:S01]  /*43d0*/  FSETP.NEU.AND P5, PT, R21, RZ, PT ;  /* 0x000000ff1500720b */ /* 0x000fe20003fad000 */
[----:B------:R-:W5:Y:S01]  /*43e0*/  SHFL.BFLY PT, R13, R14, 0x1, 0x1f ;  /* 0x0c201f000e0d7f89 */ /* 0x000f6200000e0000 */
[----:B------:R-:W-:Y:S01]  /*43f0*/  @!P4 FMUL R12, R12, 16777216 ;  /* 0x4b8000000c0cc820 */ /* 0x000fe20000400000 */
[----:B------:R-:W-:Y:S01]  /*4400*/  @!P0 FMUL R20, R20, 16777216 ;  /* 0x4b80000014148820 */ /* 0x000fe20000400000 */
[----:B------:R-:W-:Y:S01]  /*4410*/  FSETP.NEU.AND P0, PT, R22, RZ, PT ;  /* 0x000000ff1600720b */ /* 0x000fe20003f0d000 */
[----:B------:R-:W-:Y:S01]  /*4420*/  IMAD.MOV.U32 R58, RZ, RZ, -0x800000 ;  /* 0xff800000ff3a7424 */ /* 0x000fe200078e00ff */
[C---:B------:R-:W-:Y:S01]  /*4430*/  LOP3.LUT P3, RZ, R102.reuse, 0x1f, RZ, 0xc0, !PT ;  /* 0x0000001f66ff7812 */ /* 0x040fe2000786c0ff */
[----:B------:R-:W2:Y:S01]  /*4440*/  MUFU.RCP R15, R15 ;  /* 0x0000000f000f7308 */ /* 0x000ea20000001000 */
[----:B------:R-:W-:Y:S01]  /*4450*/  SHF.R.U32.HI R17, RZ, 0x3, R102 ;  /* 0x00000003ff117819 */ /* 0x000fe20000011666 */
[----:B------:R-:W-:Y:S01]  /*4460*/  IMAD.MOV.U32 R54, RZ, RZ, -0x800000 ;  /* 0xff800000ff367424 */ /* 0x000fe200078e00ff */
[----:B------:R-:W-:Y:S01]  /*4470*/  ISETP.GE.AND P4, PT, R102, 0x8, PT ;  /* 0x000000086600780c */ /* 0x000fe20003f86270 */
[----:B------:R-:W-:Y:S01]  /*4480*/  IMAD.MOV.U32 R55, RZ, RZ, -0x800000 ;  /* 0xff800000ff377424 */ /* 0x000fe200078e00ff */
[----:B---3--:R-:W-:Y:S01]  /*4490*/  LOP3.LUT R0, R17, 0xc, RZ, 0xc0, !PT ;  /* 0x0000000c11007812 */ /* 0x008fe200078ec0ff */
[----:B0-----:R-:W-:Y:S01]  /*44a0*/  FADD R6, -R3, R6 ;  /* 0x0000000603067221 */ /* 0x001fe20000000100 */
[----:B------:R-:W-:Y:S01]  /*44b0*/  IMAD.MOV.U32 R56, RZ, RZ, -0x800000 ;  /* 0xff800000ff387424 */ /* 0x000fe200078e00ff */
[----:B----4-:R-:W-:Y:S01]  /*44c0*/  FMUL R9, R9, R12 ;  /* 0x0000000c09097220 */ /* 0x010fe20000400000 */
[----:B------:R-:W-:Y:S01]  /*44d0*/  IMAD.MOV.U32 R57, RZ, RZ, -0x800000 ;  /* 0xff800000ff397424 */ /* 0x000fe200078e00ff */
[----:B-1----:R-:W-:Y:S01]  /*44e0*/  FADD R16, -R19, R16 ;  /* 0x0000001013107221 */ /* 0x002fe20000000100 */
[----:B------:R-:W-:Y:S01]  /*44f0*/  FMUL R11, R6, R6 ;  /* 0x00000006060b7220 */ /* 0x000fe20000400000 */
[----:B------:R-:W-:Y:S01]  /*4500*/  @!P3 STS [R0+0x40], R21 ;  /* 0x000040150000b388 */ /* 0x000fe20000000800 */
[----:B------:R-:W-:Y:S01]  /*4510*/  FSEL R9, R9, RZ, P5 ;  /* 0x000000ff09097208 */ /* 0x000fe20002800000 */
[----:B--2---:R-:W-:Y:S01]  /*4520*/  FADD R10, R7, R10 ;  /* 0x0000000a070a7221 */ /* 0x004fe20000000000 */
[----:B------:R-:W-:Y:S01]  /*4530*/  FMUL R7, R16, R16 ;  /* 0x0000001010077220 */ /* 0x000fe20000400000 */
[----:B------:R-:W-:Y:S01]  /*4540*/  FMUL R15, R15, R20 ;  /* 0x000000140f0f7220 */ /* 0x000fe20000400000 */
[----:B------:R-:W-:Y:S01]  /*4550*/  FMUL R11, R8, R11 ;  /* 0x0000000b080b7220 */ /* 0x000fe20000400000 */
[----:B-----5:R-:W-:Y:S01]  /*4560*/  FADD R14, R14, R13 ;  /* 0x0000000d0e0e7221 */ /* 0x020fe20000000000 */
[----:B------:R-:W-:Y:S01]  /*4570*/  FMUL R7, R18, R7 ;  /* 0x0000000712077220 */ /* 0x000fe20000400000 */
[----:B------:R-:W-:Y:S01]  /*4580*/  FFMA R3, R6, R9, R3 ;  /* 0x0000000906037223 */ /* 0x000fe20000000003 */
[----:B------:R-:W-:Y:S01]  /*4590*/  FSEL R15, R15, RZ, P0 ;  /* 0x000000ff0f0f7208 */ /* 0x000fe20000000000 */
[----:B------:R-:W-:Y:S01]  /*45a0*/  FFMA R11, R9, R11, R10 ;  /* 0x0000000b090b7223 */ /* 0x000fe2000000000a */
[----:B------:R-:W-:Y:S01]  /*45b0*/  @!P3 STS [R0+0x50], R22 ;  /* 0x000050160000b388 */ /* 0x000fe20000000800 */
[----:B------:R-:W-:Y:S01]  /*45c0*/  IMAD.MOV.U32 R63, RZ, RZ, -0x800000 ;  /* 0xff800000ff3f7424 */ /* 0x000fe200078e00ff */
[----:B------:R-:W-:Y:S01]  /*45d0*/  UMOV UR4, 0xfffffc00 ;  /* 0xfffffc0000047882 */ /* 0x000fe20000000000 */
[----:B------:R-:W-:Y:S01]  /*45e0*/  FFMA R19, R16, R15, R19 ;  /* 0x0000000f10137223 */ /* 0x000fe20000000013 */
[----:B------:R-:W-:Y:S01]  /*45f0*/  FFMA R7, R15, R7, R14 ;  /* 0x000000070f077223 */ /* 0x000fe2000000000e */
[----:B------:R-:W-:Y:S01]  /*4600*/  @!P3 STS [R0], R3 ;  /* 0x000000030000b388 */ /* 0x000fe20000000800 */
[----:B------:R-:W-:Y:S01]  /*4610*/  IMAD.MOV.U32 R64, RZ, RZ, -0x800000 ;  /* 0xff800000ff407424 */ /* 0x000fe200078e00ff */
[----:B------:R-:W-:Y:S01]  /*4620*/  UMOV UR8, 0xffffffff ;  /* 0xffffffff00087882 */ /* 0x000fe20000000000 */
[----:B------:R-:W-:Y:S01]  /*4630*/  IMAD.MOV.U32 R65, RZ, RZ, 0x7f800000 ;  /* 0x7f800000ff417424 */ /* 0x000fe200078e00ff */
[----:B------:R-:W-:Y:S01]  /*4640*/  @!P3 STS [R0+0x10], R19 ;  /* 0x000010130000b388 */ /* 0x000fe20000000800 */
[----:B------:R-:W-:-:S02]  /*4650*/  IMAD.MOV.U32 R66, RZ, RZ, 0x7f800000 ;  /* 0x7f800000ff427424 */ /* 0x000fc400078e00ff */
[----:B------:R-:W-:Y:S01]  /*4660*/  IMAD.MOV.U32 R67, RZ, RZ, 0x7f800000 ;  /* 0x7f800000ff437424 */ /* 0x000fe200078e00ff */
[----:B------:R-:W-:Y:S01]  /*4670*/  @!P3 STS [R0+0x20], R11 ;  /* 0x0000200b0000b388 */ /* 0x000fe20000000800 */
[----:B------:R-:W-:Y:S02]  /*4680*/  IMAD.MOV.U32 R68, RZ, RZ, 0x7f800000 ;  /* 0x7f800000ff447424 */ /* 0x000fe400078e00ff */
[----:B------:R-:W-:Y:S01]  /*4690*/  IMAD.MOV.U32 R69, RZ, RZ, 0x7f800000 ;  /* 0x7f800000ff457424 */ /* 0x000fe200078e00ff */
[----:B------:R-:W-:Y:S01]  /*46a0*/  @!P3 STS [R0+0x30], R7 ;  /* 0x000030070000b388 */ /* 0x000fe20000000800 */
[----:B------:R-:W-:Y:S02]  /*46b0*/  IMAD.MOV.U32 R76, RZ, RZ, 0x7f800000 ;  /* 0x7f800000ff4c7424 */ /* 0x000fe400078e00ff */
[----:B------:R-:W-:Y:S01]  /*46c0*/  IMAD.MOV.U32 R72, RZ, RZ, 0x7f800000 ;  /* 0x7f800000ff487424 */ /* 0x000fe200078e00ff */
[----:B------:R-:W-:Y:S01]  /*46d0*/  BAR.SYNC.DEFER_BLOCKING 0x0 ;  /* 0x0000000000007b1d */ /* 0x000fe20000010000 */
[----:B------:R-:W-:-:S02]  /*46e0*/  IMAD.MOV.U32 R73, RZ, RZ, 0x7f800000 ;  /* 0x7f800000ff497424 */ /* 0x000fc400078e00ff */
[----:B------:R-:W-:Y:S02]  /*46f0*/  IMAD.MOV.U32 R74, RZ, RZ, 0x7f800000 ;  /* 0x7f800000ff4a7424 */ /* 0x000fe400078e00ff */
[----:B------:R-:W-:Y:S02]  /*4700*/  IMAD.MOV.U32 R75, RZ, RZ, 0x7f800000 ;  /* 0x7f800000ff4b7424 */ /* 0x000fe400078e00ff */
[----:B------:R-:W-:Y:S02]  /*4710*/  IMAD.MOV.U32 R70, RZ, RZ, 0x7f800000 ;  /* 0x7f800000ff467424 */ /* 0x000fe400078e00ff */
[----:B------:R-:W-:Y:S02]  /*4720*/  IMAD.MOV.U32 R77, RZ, RZ, 0x7f800000 ;  /* 0x7f800000ff4d7424 */ /* 0x000fe400078e00ff */
[----:B------:R-:W-:Y:S02]  /*4730*/  IMAD.MOV.U32 R78, RZ, RZ, 0x7f800000 ;  /* 0x7f800000ff4e7424 */ /* 0x000fe400078e00ff */
[----:B------:R-:W-:Y:S01]  /*4740*/  IMAD.MOV.U32 R79, RZ, RZ, 0x7f800000 ;  /* 0x7f800000ff4f7424 */ /* 0x000fe200078e00ff */
[----:B------:R-:W0:Y:S04]  /*4750*/  @!P4 LDS R5, [R102.X4+0x40] ;  /* 0x000040006605c984 */ /* 0x000e280000004800 */
[----:B------:R-:W-:Y:S04]  /*4760*/  @!P4 LDS R4, [R102.X4] ;  /* 0x000000006604c984 */ /* 0x000fe80000004800 */
[----:B------:R-:W1:Y:S04]  /*4770*/  @!P4 LDS R2, [R102.X4+0x20] ;  /* 0x000020006602c984 */ /* 0x000e680000004800 */
[----:B0-----:R-:W0:Y:S04]  /*4780*/  SHFL.BFLY PT, R6, R5, 0x2, 0x1f ;  /* 0x0c401f0005067f89 */ /* 0x001e2800000e0000 */
[----:B-1----:R-:W1:Y:S01]  /*4790*/  SHFL.BFLY PT, R7, R2, 0x2, 0x1f ;  /* 0x0c401f0002077f89 */ /* 0x002e6200000e0000 */
[----:B0-----:R-:W-:-:S04]  /*47a0*/  FADD R8, R5, R6 ;  /* 0x0000000605087221 */ /* 0x001fc80000000000 */
[C---:B------:R-:W-:Y:S01]  /*47b0*/  FMUL R3, R8.reuse, 0.25 ;  /* 0x3e80000008037820 */ /* 0x040fe20000400000 */
[C---:B------:R-:W-:Y:S01]  /*47c0*/  FSETP.GEU.AND P5, PT, |R8|.reuse, 1.175494350822287508e-38, PT ;  /* 0x008000000800780b */ /* 0x040fe20003fae200 */
[----:B------:R-:W0:Y:S01]  /*47d0*/  SHFL.BFLY PT, R11, R8, 0x1, 0x1f ;  /* 0x0c201f00080b7f89 */ /* 0x000e2200000e0000 */
[----:B------:R-:W-:Y:S01]  /*47e0*/  FSETP.GT.AND P0, PT, |R8|, 8.50705917302346158658e+37, PT ;  /* 0x7e8000000800780b */ /* 0x000fe20003f04200 */
[----:B-1----:R-:W-:-:S03]  /*47f0*/  FADD R7, R2, R7 ;  /* 0x0000000702077221 */ /* 0x002fc60000000000 */
[----:B------:R-:W-:Y:S02]  /*4800*/  FSEL R9, R3, R8, P0 ;  /* 0x0000000803097208 */ /* 0x000fe40000000000 */
[----:B------:R-:W1:Y:S05]  /*4810*/  SHFL.BFLY PT, R3, R4, 0x2, 0x1f ;  /* 0x0c401f0004037f89 */ /* 0x000e6a00000e0000 */
[----:B------:R-:W-:Y:S02]  /*4820*/  @!P5 FMUL R9, R9, 16777216 ;  /* 0x4b8000000909d820 */ /* 0x000fe40000400000 */
[----:B------:R-:W-:Y:S01]  /*4830*/  @P0 FMUL R6, R6, 0.25 ;  /* 0x3e80000006060820 */ /* 0x000fe20000400000 */
[----:B------:R-:W-:-:S03]  /*4840*/  FSETP.NEU.AND P0, PT, R8, RZ, PT ;  /* 0x000000ff0800720b */ /* 0x000fc60003f0d000 */
[----:B------:R-:W2:Y:S01]  /*4850*/  MUFU.RCP R9, R9 ;  /* 0x0000000900097308 */ /* 0x000ea20000001000 */
[----:B------:R-:W-:Y:S01]  /*4860*/  @!P5 FMUL R6, R6, 16777216 ;  /* 0x4b8000000606d820 */ /* 0x000fe20000400000 */
[----:B0-----:R-:W-:-:S04]  /*4870*/  FADD R13, R8, R11 ;  /* 0x0000000b080d7221 */ /* 0x001fc80000000000 */
[C---:B------:R-:W-:Y:S01]  /*4880*/  FMUL R12, R13.reuse, 0.25 ;  /* 0x3e8000000d0c7820 */ /* 0x040fe20000400000 */
[----:B------:R-:W-:Y:S01]  /*4890*/  FSETP.GEU.AND P5, PT, |R13|, 1.175494350822287508e-38, PT ;  /* 0x008000000d00780b */ /* 0x000fe20003fae200 */
[----:B-1----:R-:W-:Y:S01]  /*48a0*/  FADD R3, -R4, R3 ;  /* 0x0000000304037221 */ /* 0x002fe20000000100 */
[----:B--2---:R-:W-:-:S03]  /*48b0*/  FMUL R6, R9, R6 ;  /* 0x0000000609067220 */ /* 0x004fc60000400000 */
[----:B------:R-:W-:Y:S01]  /*48c0*/  FMUL R10, R3, R3 ;  /* 0x00000003030a7220 */ /* 0x000fe20000400000 */
[----:B------:R-:W-:Y:S01]  /*48d0*/  IMAD.MOV.U32 R9, RZ, RZ, 0x39aaaaab ;  /* 0x39aaaaabff097424 */ /* 0x000fe200078e00ff */
[----:B------:R-:W-:Y:S02]  /*48e0*/  FSEL R6, R6, RZ, P0 ;  /* 0x000000ff06067208 */ /* 0x000fe40000000000 */
[----:B------:R-:W-:Y:S01]  /*48f0*/  FMUL R10, R5, R10 ;  /* 0x0000000a050a7220 */ /* 0x000fe20000400000 */
[----:B------:R-:W-:Y:S02]  /*4900*/  FSETP.GT.AND P0, PT, |R13|, 8.50705917302346158658e+37, PT ;  /* 0x7e8000000d00780b */ /* 0x000fe40003f04200 */
[----:B------:R-:W-:Y:S02]  /*4910*/  FFMA R3, R3, R6, R4 ;  /* 0x0000000603037223 */ /* 0x000fe40000000004 */
[----:B------:R-:W-:Y:S01]  /*4920*/  FSEL R12, R12, R13, P0 ;  /* 0x0000000d0c0c7208 */ /* 0x000fe20000000000 */
[----:B------:R-:W-:Y:S01]  /*4930*/  FFMA R7, R6, R10, R7 ;  /* 0x0000000a06077223 */ /* 0x000fe20000000007 */
[----:B------:R-:W-:Y:S01]  /*4940*/  IMAD.SHL.U32 R10, R102, 0x10, RZ ;  /* 0x00000010660a7824 */ /* 0x000fe200078e00ff */
[----:B------:R-:W0:Y:S02]  /*4950*/  SHFL.BFLY PT, R2, R3, 0x1, 0x1f ;  /* 0x0c201f0003027f89 */ /* 0x000e2400000e0000 */
[----:B------:R-:W-:-:S02]  /*4960*/  @!P5 FMUL R12, R12, 16777216 ;  /* 0x4b8000000c0cd820 */ /* 0x000fc40000400000 */
[----:B------:R-:W-:Y:S01]  /*4970*/  LOP3.LUT R38, R10, 0x7f0, RZ, 0xc0, !PT ;  /* 0x000007f00a267812 */ /* 0x000fe200078ec0ff */
[----:B------:R-:W1:Y:S01]  /*4980*/  SHFL.BFLY PT, R4, R7, 0x1, 0x1f ;  /* 0x0c201f0007047f89 */ /* 0x000e6200000e0000 */
[----:B------:R-:W-:Y:S01]  /*4990*/  @P0 FMUL R11, R11, 0.25 ;  /* 0x3e8000000b0b0820 */ /* 0x000fe20000400000 */
[C---:B------:R-:W-:Y:S01]  /*49a0*/  LOP3.LUT P0, RZ, R102.reuse, 0x3, RZ, 0xc0, !PT ;  /* 0x0000000366ff7812 */ /* 0x040fe2000780c0ff */
[----:B------:R-:W2:Y:S02]  /*49b0*/  MUFU.RCP R12, R12 ;  /* 0x0000000c000c7308 */ /* 0x000ea40000001000 */
[----:B------:R-:W-:Y:S01]  /*49c0*/  @!P5 FMUL R11, R11, 16777216 ;  /* 0x4b8000000b0bd820 */ /* 0x000fe20000400000 */
[----:B------:R-:W-:Y:S02]  /*49d0*/  FSETP.NEU.AND P5, PT, R13, RZ, PT ;  /* 0x000000ff0d00720b */ /* 0x000fe40003fad000 */
[----:B------:R-:W-:Y:S01]  /*49e0*/  ISETP.LT.AND P0, PT, R102, 0x8, !P0 ;  /* 0x000000086600780c */ /* 0x000fe20004701270 */
[----:B--2---:R-:W-:Y:S01]  /*49f0*/  FMUL R11, R12, R11 ;  /* 0x0000000b0c0b7220 */ /* 0x004fe20000400000 */
[----:B0-----:R-:W-:-:S11]  /*4a00*/  FADD R2, -R3, R2 ;  /* 0x0000000203027221 */ /* 0x001fd60000000100 */
[----:B------:R-:W-:Y:S01]  /*4a10*/  @P0 STS [R102.X4+0x40], R13 ;  /* 0x0000400d66000388 */ /* 0x000fe20000004800 */
[----:B------:R-:W-:Y:S01]  /*4a20*/  FMUL R5, R2, R2 ;  /* 0x0000000202057220 */ /* 0x000fe20000400000 */
[----:B------:R-:W-:Y:S01]  /*4a30*/  FSEL R11, R11, RZ, P5 ;  /* 0x000000ff0b0b7208 */ /* 0x000fe20002800000 */
[----:B-1----:R-:W-:Y:S02]  /*4a40*/  FADD R4, R7, R4 ;  /* 0x0000000407047221 */ /* 0x002fe40000000000 */
[----:B------:R-:W-:Y:S02]  /*4a50*/  FMUL R5, R8, R5 ;  /* 0x0000000508057220 */ /* 0x000fe40000400000 */
[----:B------:R-:W-:Y:S01]  /*4a60*/  FFMA R7, R2, R11, R3 ;  /* 0x0000000b02077223 */ /* 0x000fe20000000003 */
[----:B------:R-:W-:Y:S01]  /*4a70*/  IMAD.MOV.U32 R3, RZ, RZ, 0x20 ;  /* 0x00000020ff037424 */ /* 0x000fe200078e00ff */
[----:B------:R-:W-:Y:S01]  /*4a80*/  FFMA R11, R11, R5, R4 ;  /* 0x000000050b0b7223 */ /* 0x000fe20000000004 */
[----:B------:R-:W-:Y:S01]  /*4a90*/  LOP3.LUT R4, R102, 0x7f, RZ, 0xc0, !PT ;  /* 0x0000007f66047812 */ /* 0x000fe200078ec0ff */
[----:B------:R-:W-:Y:S01]  /*4aa0*/  IMAD.MOV.U32 R5, RZ, RZ, 0x10 ;  /* 0x00000010ff057424 */ /* 0x000fe200078e00ff */
[----:B------:R0:W-:Y:S03]  /*4ab0*/  @P0 STS [R102.X4], R7 ;  /* 0x0000000766000388 */ /* 0x0001e60000004800 */
[C---:B------:R-:W-:Y:S01]  /*4ac0*/  IMAD.WIDE.U32 R2, R4.reuse, R3, c[0x0][0x168] ;  /* 0x00005a0004027625 */ /* 0x040fe200078e0003 */
[----:B------:R-:W-:Y:S03]  /*4ad0*/  @P0 STS [R102.X4+0x20], R11 ;  /* 0x0000200b66000388 */ /* 0x000fe60000004800 */
[----:B------:R-:W-:Y:S01]  /*4ae0*/  IMAD.WIDE.U32 R4, R4, R5, c[0x0][0x170] ;  /* 0x00005c0004047625 */ /* 0x000fe200078e0005 */
[----:B------:R-:W-:Y:S01]  /*4af0*/  BAR.SYNC.DEFER_BLOCKING 0x0 ;  /* 0x0000000000007b1d */ /* 0x000fe20000010000 */
[----:B------:R-:W-:-:S02]  /*4b00*/  IADD3 R36, P5, R2, 0x9000, RZ ;  /* 0x0000900002247810 */ /* 0x000fc40007fbe0ff */
[----:B0-----:R-:W-:Y:S02]  /*4b10*/  SHF.R.U32.HI R7, RZ, 0x6, R10 ;  /* 0x00000006ff077819 */ /* 0x001fe4000001160a */
[----:B------:R-:W-:Y:S01]  /*4b20*/  IADD3 R12, P6, R4, 0x4800, RZ ;  /* 0x00004800040c7810 */ /* 0x000fe20007fde0ff */
[----:B------:R-:W-:Y:S01]  /*4b30*/  IMAD.X R37, RZ, RZ, R3, P5 ;  /* 0x000000ffff257224 */ /* 0x000fe200028e0603 */
[----:B------:R-:W-:-:S03]  /*4b40*/  LOP3.LUT R7, R7, 0x10, RZ, 0xc0, !PT ;  /* 0x0000001007077812 */ /* 0x000fc600078ec0ff */
[----:B------:R-:W-:Y:S02]  /*4b50*/  IMAD.X R13, RZ, RZ, R5, P6 ;  /* 0x000000ffff0d7224 */ /* 0x000fe400030e0605 */
[----:B------:R-:W-:Y:S01]  /*4b60*/  IMAD R38, R38, 0x2, R7 ;  /* 0x0000000226267824 */ /* 0x000fe200078e0207 */
[----:B------:R-:W0:Y:S04]  /*4b70*/  LDS R6, [0x20] ;  /* 0x00002000ff067984 */ /* 0x000e280000000800 */
[----:B------:R-:W1:Y:S04]  /*4b80*/  LDS R8, [0x30] ;  /* 0x00003000ff087984 */ /* 0x000e680000000800 */
[----:B------:R-:W2:Y:S04]  /*4b90*/  LDS R44, [RZ] ;  /* 0x00000000ff2c7984 */ /* 0x000ea80000000800 */
[----:B------:R-:W3:Y:S01]  /*4ba0*/  LDS R46, [0x10] ;  /* 0x00001000ff2e7984 */ /* 0x000ee20000000800 */
[-C--:B0-----:R-:W-:Y:S01]  /*4bb0*/  FFMA R6, R6, R9.reuse, 9.9999999747524270788e-07 ;  /* 0x358637bd06067423 */ /* 0x081fe20000000009 */
[----:B-1----:R-:W-:-:S03]  /*4bc0*/  FFMA R8, R8, R9, 9.9999999747524270788e-07 ;  /* 0x358637bd08087423 */ /* 0x002fc60000000009 */
[----:B------:R0:W1:Y:S08]  /*4bd0*/  MUFU.RSQ R62, R6 ;  /* 0x00000006003e7308 */ /* 0x0000700000001400 */
[----:B--23--:R0:W4:Y:S02]  /*4be0*/  MUFU.RSQ R71, R8 ;  /* 0x0000000800477308 */ /* 0x00c1240000001400 */
.L_x_4:
[----:B------:R-:W-:Y:S01]  /*4bf0*/  IADD3 R29, R94, UR4, RZ ;  /* 0x000000045e1d7c10 */ /* 0x000fe2000fffe0ff */
[----:B------:R-:W-:Y:S01]  /*4c00*/  IMAD.MOV.U32 R40, RZ, RZ, 0x2 ;  /* 0x00000002ff287424 */ /* 0x000fe200078e00ff */
[----:B------:R-:W-:Y:S01]  /*4c10*/  CS2R R20, SRZ ;  /* 0x0000000000147805 */ /* 0x000fe2000001ff00 */
[----:B------:R-:W-:Y:S01]  /*4c20*/  CS2R R22, SRZ ;  /* 0x0000000000167805 */ /* 0x000fe2000001ff00 */
[C---:B------:R-:W-:Y:S01]  /*4c30*/  IADD3 R3, R29.reuse, 0x400, RZ ;  /* 0x000004001d037810 */ /* 0x040fe20007ffe0ff */
[----:B------:R-:W-:Y:S01]  /*4c40*/  CS2R R24, SRZ ;  /* 0x0000000000187805 */ /* 0x000fe2000001ff00 */
[----:B------:R-:W-:Y:S01]  /*4c50*/  IADD3 R29, R29, 0x408, RZ ;  /* 0x000004081d1d7810 */ /* 0x000fe20007ffe0ff */
[----:B------:R-:W-:-:S02]  /*4c60*/  CS2R R26, SRZ ;  /* 0x00000000001a7805 */ /* 0x000fc4000001ff00 */
[----:B------:R-:W-:-:S04]  /*4c70*/  IMAD.WIDE R2, R3, R40, c[0x0][0x1a0] ;  /* 0x0000680003027625 */ /* 0x000fc800078e0228 */
[----:B------:R-:W-:Y:S01]  /*4c80*/  IMAD.WIDE R28, R29, R40, c[0x0][0x1a0] ;  /* 0x000068001d1c7625 */ /* 0x000fe200078e0228 */
[----:B------:R2:W3:Y:S04]  /*4c90*/  @!P1 LDG.E.EF.128 R24, [R2.64] ;  /* 0x0000000602189981 */ /* 0x0004e8000c0e1d00 */
[----:B----4-:R5:W4:Y:S04]  /*4ca0*/  @!P1 LDG.E.EF.128 R20, [R28.64] ;  /* 0x000000061c149981 */ /* 0x010b28000c0e1d00 */
[----:B------:R-:W-:Y:S01]  /*4cb0*/  BAR.SYNC.DEFER_BLOCKING 0x0 ;  /* 0x0000000000007b1d */ /* 0x000fe20000010000 */
[----:B--2---:R-:W-:-:S02]  /*4cc0*/  IMAD.MOV.U32 R2, RZ, RZ, R12 ;  /* 0x000000ffff027224 */ /* 0x004fc400078e000c */
[----:B------:R-:W-:Y:S01]  /*4cd0*/  IMAD.MOV.U32 R3, RZ, RZ, R13 ;  /* 0x000000ffff037224 */ /* 0x000fe200078e000d */
[----:B------:R-:W-:-:S06]  /*4ce0*/  UIADD3 UR5, UP0, UR4, 0x400, URZ ;  /* 0x0000040004057890 */ /* 0x000fcc000ff1e03f */
[----:B-----5:R-:W-:Y:S02]  /*4cf0*/  IMAD.U32 R28, RZ, RZ, UR5 ;  /* 0x00000005ff1c7e24 */ /* 0x020fe4000f8e00ff */
[----:B------:R-:W-:Y:S01]  /*4d00*/  IMAD.MOV.U32 R29, RZ, RZ, 0x4 ;  /* 0x00000004ff1d7424 */ /* 0x000fe200078e00ff */
[----:B---3--:R2:W-:Y:S04]  /*4d10*/  STS.128 [R38], R24 ;  /* 0x0000001826007388 */ /* 0x0085e80000000c00 */
[----:B----4-:R3:W-:Y:S04]  /*4d20*/  STS.128 [R38+0x10], R20 ;  /* 0x0000101426007388 */ /* 0x0107e80000000c00 */
[----:B------:R-:W-:Y:S06]  /*4d30*/  BAR.SYNC.DEFER_BLOCKING 0x0 ;  /* 0x0000000000007b1d */ /* 0x000fec0000010000 */
[----:B0-----:R-:W4:Y:S04]  /*4d40*/  LDG.E.EL.128 R4, [R2.64+0x1800] ;  /* 0x0018000602047981 */ /* 0x001f28000c2e1d00 */
[----:B------:R-:W5:Y:S04]  /*4d50*/  LDG.E.EL.128 R8, [R36.64+0x3000] ;  /* 0x0030000624087981 */ /* 0x000f68000c2e1d00 */
[----:B------:R-:W5:Y:S04]  /*4d60*/  LDG.E.EL.128 R12, [R2.64] ;  /* 0x00000006020c7981 */ /* 0x000f68000c2e1d00 */
[----:B------:R-:W5:Y:S01]  /*4d70*/  LDG.E.EL.128 R16, [R36.64] ;  /* 0x0000000624107981 */ /* 0x000f62000c2e1d00 */
[----:B--2---:R-:W-:-:S03]  /*4d80*/  LOP3.LUT R24, R28, 0x3004, R45, 0xfe, !PT ;  /* 0x000030041c187812 */ /* 0x004fc600078efe2d */
[----:B------:R-:W-:Y:S02]  /*4d90*/  LDS.128 R32, [R43] ;  /* 0x000000002b207984 */ /* 0x000fe40000000c00 */
[----:B---3--:R-:W-:Y:S02]  /*4da0*/  IMAD.WIDE.U32 R20, R24, R29, c[0x0][0x168] ;  /* 0x00005a0018147625 */ /* 0x008fe400078e001d */
[----:B------:R-:W2:Y:S04]  /*4db0*/  LDG.E.EL.128 R24, [R36.64+0x10] ;  /* 0x0000100624187981 */ /* 0x000ea8000c2e1d00 */
[----:B------:R-:W3:Y:S04]  /*4dc0*/  LDG.E.EL.128 R20, [R20.64] ;  /* 0x0000000614147981 */ /* 0x000ee8000c2e1d00 */
[----:B------:R-:W0:Y:S01]  /*4dd0*/  LDS.128 R28, [R43+0x810] ;  /* 0x000810002b1c7984 */ /* 0x000e220000000c00 */
[----:B------:R-:W-:Y:S01]  /*4de0*/  FSETP.NAN.AND P5, PT, R75, R75, PT ;  /* 0x0000004b4b00720b */ /* 0x000fe20003fa8000 */
[----:B------:R-:W-:-:S02]  /*4df0*/  UIADD3.X UR8, URZ, UR8, URZ, UP0, !UPT ;  /* 0x000000083f087290 */ /* 0x000fc400087fe43f */
[----:B------:R-:W-:-:S04]  /*4e00*/  UISETP.GE.U32.AND UP0, UPT, UR5, 0x800, UPT ;  /* 0x000008000500788c */ /* 0x000fc8000bf06070 */
[----:B------:R-:W-:Y:S01]  /*4e10*/  UISETP.GE.U32.AND.EX UP0, UPT, UR8, URZ, UPT, UP0 ;  /* 0x0000003f0800728c */ /* 0x000fe2000bf06100 */
[C---:B----4-:R-:W-:Y:S01]  /*4e20*/  PRMT R80, R4.reuse, 0x7632, R80 ;  /* 0x0000763204507816 */ /* 0x050fe20000000050 */
[----:B------:R-:W-:Y:S01]  /*4e30*/  IMAD.U32 R81, R4, 0x10000, RZ ;  /* 0x0001000004517824 */ /* 0x000fe200078e00ff */
[C---:B------:R-:W-:Y:S01]  /*4e40*/  PRMT R4, R5.reuse, 0x7632, R4 ;  /* 0x0000763205047816 */ /* 0x040fe20000000004 */
[----:B------:R-:W-:Y:S02]  /*4e50*/  IMAD.U32 R5, R5, 0x10000, RZ ;  /* 0x0001000005057824 */ /* 0x000fe400078e00ff */
[----:B-----5:R-:W-:Y:S02]  /*4e60*/  FADD R8, R8, R81 ;  /* 0x0000005108087221 */ /* 0x020fe40000000000 */
[----:B------:R-:W-:Y:S01]  /*4e70*/  IMAD.U32 R4, R4, 0x10000, RZ ;  /* 0x0001000004047824 */ /* 0x000fe200078e00ff */
[----:B------:R-:W-:Y:S01]  /*4e80*/  FADD R81, R10, R5 ;  /* 0x000000050a517221 */ /* 0x000fe20000000000 */
[----:B0-----:R-:W-:Y:S01]  /*4e90*/  IMAD.U32 R5, R28, 0x10000, RZ ;  /* 0x000100001c057824 */ /* 0x001fe200078e00ff */
[C---:B------:R-:W-:Y:S01]  /*4ea0*/  PRMT R84, R7.reuse, 0x7632, R84 ;  /* 0x0000763207547816 */ /* 0x040fe20000000054 */
[----:B------:R-:W-:Y:S01]  /*4eb0*/  IMAD.U32 R85, R7, 0x10000, RZ ;  /* 0x0001000007557824 */ /* 0x000fe200078e00ff */
[----:B------:R-:W-:Y:S01]  /*4ec0*/  FADD R10, R11, R4 ;  /* 0x000000040b0a7221 */ /* 0x000fe20000000000 */
[----:B------:R-:W-:Y:S01]  /*4ed0*/  IMAD.U32 R7, R12, 0x10000, RZ ;  /* 0x000100000c077824 */ /* 0x000fe200078e00ff */
[----:B------:R-:W-:Y:S01]  /*4ee0*/  FADD R4, -R46, R5 ;  /* 0x000000052e047221 */ /* 0x000fe20000000100 */
[----:B------:R-:W-:-:S02]  /*4ef0*/  IMAD.U32 R80, R80, 0x10000, RZ ;  /* 0x0001000050507824 */ /* 0x000fc400078e00ff */
[----:B------:R-:W-:Y:S01]  /*4f00*/  FADD R16, R16, R7 ;  /* 0x0000000710107221 */ /* 0x000fe20000000000 */
[----:B------:R-:W-:Y:S01]  /*4f10*/  FADD R7, R8, 1 ;  /* 0x3f80000008077421 */ /* 0x000fe20000000000 */
[----:B------:R-:W-:Y:S01]  /*4f20*/  FMUL R5, R71, R4 ;  /* 0x0000000447057220 */ /* 0x000fe20000400000 */
[----:B------:R-:W-:Y:S01]  /*4f30*/  FADD R80, R9, R80 ;  /* 0x0000005009507221 */ /* 0x000fe20000000000 */
[----:B------:R-:W-:Y:S01]  /*4f40*/  IMAD.U32 R9, R29, 0x10000, RZ ;  /* 0x000100001d097824 */ /* 0x000fe200078e00ff */
[C---:B------:R-:W-:Y:S01]  /*4f50*/  PRMT R82, R6.reuse, 0x7632, R82 ;  /* 0x0000763206527816 */ /* 0x040fe20000000052 */
[----:B------:R-:W-:Y:S01]  /*4f60*/  IMAD.U32 R83, R6, 0x10000, RZ ;  /* 0x0001000006537824 */ /* 0x000fe200078e00ff */
[----:B------:R-:W-:Y:S01]  /*4f70*/  FFMA R8, R5, R7, R16 ;  /* 0x0000000705087223 */ /* 0x000fe20000000010 */
[----:B------:R-:W-:Y:S01]  /*4f80*/  PRMT R6, R13, 0x7632, R6 ;  /* 0x000076320d067816 */ /* 0x000fe20000000006 */
[----:B------:R-:W-:Y:S01]  /*4f90*/  IMAD.U32 R5, R33, 0x10000, RZ ;  /* 0x0001000021057824 */ /* 0x000fe200078e00ff */
[----:B------:R-:W-:Y:S01]  /*4fa0*/  FADD R4, -R46, R9 ;  /* 0x000000092e047221 */ /* 0x000fe20000000100 */
[----:B------:R-:W-:Y:S01]  /*4fb0*/  IMAD.U32 R13, R13, 0x10000, RZ ;  /* 0x000100000d0d7824 */ /* 0x000fe200078e00ff */
[----:B------:R-:W-:Y:S01]  /*4fc0*/  PRMT R28, R28, 0x7632, R28 ;  /* 0x000076321c1c7816 */ /* 0x000fe2000000001c */
[----:B------:R-:W-:Y:S01]  /*4fd0*/  FADD R5, -R44, R5 ;  /* 0x000000052c057221 */ /* 0x000fe20000000100 */
[----:B------:R-:W-:Y:S01]  /*4fe0*/  PRMT R12, R12, 0x7632, R12 ;  /* 0x000076320c0c7816 */ /* 0x000fe2000000000c */
[----:B------:R-:W-:Y:S01]  /*4ff0*/  FADD R18, R18, R13 ;  /* 0x0000000d12127221 */ /* 0x000fe20000000000 */
[----:B------:R-:W-:Y:S01]  /*5000*/  FADD R81, R81, 1 ;  /* 0x3f80000051517421 */ /* 0x000fe20000000000 */
[----:B------:R-:W-:Y:S01]  /*5010*/  FMUL R4, R71, R4 ;  /* 0x0000000447047220 */ /* 0x000fe20000400000 */
[----:B------:R-:W-:Y:S01]  /*5020*/  IMAD.U32 R11, R28, 0x10000, RZ ;  /* 0x000100001c0b7824 */ /* 0x000fe200078e00ff */
[-C--:B------:R-:W-:Y:S01]  /*5030*/  FSETP.GEU.AND P6, PT, R75, R8.reuse, PT ;  /* 0x000000084b00720b */ /* 0x080fe20003fce000 */
[----:B------:R-:W-:Y:S01]  /*5040*/  IMAD.U32 R6, R6, 0x10000, RZ ;  /* 0x0001000006067824 */ /* 0x000fe200078e00ff */
[----:B-1----:R-:W-:Y:S01]  /*5050*/  FMUL R5, R62, R5 ;  /* 0x000000053e057220 */ /* 0x002fe20000400000 */
[-C--:B------:R-:W-:Y:S01]  /*5060*/  FFMA R9, R4, R81.reuse, R18 ;  /* 0x0000005104097223 */ /* 0x080fe20000000012 */
[----:B------:R-:W-:Y:S01]  /*5070*/  PRMT R33, R33, 0x7632, R33 ;  /* 0x0000763221217816 */ /* 0x000fe20000000021 */
[----:B------:R-:W-:Y:S01]  /*5080*/  IMAD.U32 R12, R12, 0x10000, RZ ;  /* 0x000100000c0c7824 */ /* 0x000fe200078e00ff */
[----:B------:R-:W-:Y:S01]  /*5090*/  FADD R4, -R46, R11 ;  /* 0x0000000b2e047221 */ /* 0x000fe20000000100 */
[----:B------:R-:W-:Y:S01]  /*50a0*/  FADD R19, R19, R6 ;  /* 0x0000000613137221 */ /* 0x000fe20000000000 */
[----:B------:R-:W-:Y:S01]  /*50b0*/  FSEL R6, R75, R8, !P6 ;  /* 0x000000084b067208 */ /* 0x000fe20007000000 */
[----:B------:R-:W-:Y:S01]  /*50c0*/  FFMA R5, R5, R81, R18 ;  /* 0x0000005105057223 */ /* 0x000fe20000000012 */
[----:B------:R-:W-:Y:S01]  /*50d0*/  PRMT R29, R29, 0x7632, R29 ;  /* 0x000076321d1d7816 */ /* 0x000fe2000000001d */
[----:B------:R-:W-:Y:S01]  /*50e0*/  FADD R87, R17, R12 ;  /* 0x0000000c11577221 */ /* 0x000fe20000000000 */
[----:B------:R-:W-:Y:S01]  /*50f0*/  IMAD.U32 R33, R33, 0x10000, RZ ;  /* 0x0001000021217824 */ /* 0x000fe200078e00ff */
[----:B------:R-:W-:Y:S01]  /*5100*/  FADD R81, R80, 1 ;  /* 0x3f80000050517421 */ /* 0x000fe20000000000 */
[----:B------:R-:W-:Y:S01]  /*5110*/  FMUL R4, R71, R4 ;  /* 0x0000000447047220 */ /* 0x000fe20000400000 */
[----:B------:R-:W-:Y:S01]  /*5120*/  @!P2 FSEL R75, R75, R6, P5 ;  /* 0x000000064b4ba208 */ /* 0x000fe20002800000 */
[----:B------:R-:W-:Y:S01]  /*5130*/  IMAD.U32 R29, R29, 0x10000, RZ ;  /* 0x000100001d1d7824 */ /* 0x000fe200078e00ff */
[----:B------:R-:W-:Y:S01]  /*5140*/  FSETP.GEU.AND P5, PT, R42, R5, PT ;  /* 0x000000052a00720b */ /* 0x000fe20003fae000 */
[----:B------:R-:W-:Y:S01]  /*5150*/  FADD R33, -R44, R33 ;  /* 0x000000212c217221 */ /* 0x000fe20000000100 */
[----:B------:R-:W-:Y:S01]  /*5160*/  FFMA R11, R4, R81, R87 ;  /* 0x00000051040b7223 */ /* 0x000fe20000000057 */
[----:B------:R-:W-:Y:S01]  /*5170*/  FADD R6, -R46, R29 ;  /* 0x0000001d2e067221 */ /* 0x000fe20000000100 */
[----:B------:R-:W-:Y:S01]  /*5180*/  FSEL R13, R42, R5, !P5 ;  /* 0x000000052a0d7208 */ /* 0x000fe20006800000 */
[----:B------:R-:W-:Y:S01]  /*5190*/  FADD R4, R10, 1 ;  /* 0x3f8000000a047421 */ /* 0x000fe20000000000 */
[----:B------:R-:W-:Y:S01]  /*51a0*/  FSETP.NAN.AND P5, PT, R42, R42, PT ;  /* 0x0000002a2a00720b */ /* 0x000fe20003fa8000 */
[----:B------:R-:W-:Y:S01]  /*51b0*/  FMUL R33, R62, R33 ;  /* 0x000000213e217220 */ /* 0x000fe20000400000 */
[----:B------:R-:W-:Y:S01]  /*51c0*/  FSETP.GEU.AND P6, PT, R74, R11, PT ;  /* 0x0000000b4a00720b */ /* 0x000fe20003fce000 */
[----:B------:R-:W-:Y:S01]  /*51d0*/  FMUL R10, R71, R6 ;  /* 0x00000006470a7220 */ /* 0x000fe20000400000 */
[----:B------:R-:W-:Y:S01]  /*51e0*/  @!P2 FSEL R42, R42, R13, P5 ;  /* 0x0000000d2a2aa208 */ /* 0x000fe20002800000 */
[----:B------:R-:W-:Y:S01]  /*51f0*/  FFMA R6, R33, R4, R19 ;  /* 0x0000000421067223 */ /* 0x000fe20000000013 */
[----:B------:R-:W-:-:S02]  /*5200*/  FSETP.NAN.AND P5, PT, R74, R74, PT ;  /* 0x0000004a4a00720b */ /* 0x000fc40003fa8000 */
[----:B------:R-:W-:Y:S02]  /*5210*/  FSEL R13, R74, R11, !P6 ;  /* 0x0000000b4a0d7208 */ /* 0x000fe40007000000 */
[----:B------:R-:W-:Y:S02]  /*5220*/  FSETP.GEU.AND P6, PT, R48, R6, PT ;  /* 0x000000063000720b */ /* 0x000fe40003fce000 */
[----:B------:R-:W-:Y:S02]  /*5230*/  @!P2 FSEL R74, R74, R13, P5 ;  /* 0x0000000d4a4aa208 */ /* 0x000fe40002800000 */
[C---:B------:R-:W-:Y:S01]  /*5240*/  FSETP.GEU.AND P5, PT, R73.reuse, R9, PT ;  /* 0x000000094900720b */ /* 0x040fe20003fae000 */
[----:B------:R-:W-:Y:S01]  /*5250*/  IMAD.U32 R13, R30, 0x10000, RZ ;  /* 0x000100001e0d7824 */ /* 0x000fe200078e00ff */
[----:B------:R-:W-:Y:S01]  /*5260*/  FFMA R10, R10, R4, R19 ;  /* 0x000000040a0a7223 */ /* 0x000fe20000000013 */
[----:B------:R-:W-:Y:S01]  /*5270*/  FSEL R29, R48, R6, !P6 ;  /* 0x00000006301d7208 */ /* 0x000fe20007000000 */
[----:B------:R-:W-:Y:S01]  /*5280*/  IMAD.U32 R19, R14, 0x10000, RZ ;  /* 0x000100000e137824 */ /* 0x000fe200078e00ff */
[----:B------:R-:W-:-:S02]  /*5290*/  FSETP.NAN.AND P6, PT, R73, R73, PT ;  /* 0x000000494900720b */ /* 0x000fc40003fc8000 */
[C---:B------:R-:W-:Y:S01]  /*52a0*/  FSEL R4, R73.reuse, R9, !P5 ;  /* 0x0000000949047208 */ /* 0x040fe20006800000 */
[----:B---3--:R-:W-:Y:S01]  /*52b0*/  FADD R20, R20, R83 ;  /* 0x0000005314147221 */ /* 0x008fe20000000000 */
[----:B------:R-:W-:Y:S01]  /*52c0*/  PRMT R18, R14, 0x7632, R18 ;  /* 0x000076320e127816 */ /* 0x000fe20000000012 */
[----:B------:R-:W-:Y:S01]  /*52d0*/  FADD R14, -R46, R13 ;  /* 0x0000000d2e0e7221 */ /* 0x000fe20000000100 */
[----:B------:R-:W-:Y:S01]  /*52e0*/  @!P2 FSEL R73, R73, R4, P6 ;  /* 0x000000044949a208 */ /* 0x000fe20003000000 */
[----:B--2---:R-:W-:Y:S01]  /*52f0*/  FADD R19, R24, R19 ;  /* 0x0000001318137221 */ /* 0x004fe20000000000 */
[----:B------:R-:W-:Y:S01]  /*5300*/  FSETP.NAN.AND P6, PT, R48, R48, PT ;  /* 0x000000303000720b */ /* 0x000fe20003fc8000 */
[----:B------:R-:W-:Y:S01]  /*5310*/  FMUL R14, R71, R14 ;  /* 0x0000000e470e7220 */ /* 0x000fe20000400000 */
[C---:B------:R-:W-:Y:S01]  /*5320*/  PRMT R4, R31.reuse, 0x7632, R4 ;  /* 0x000076321f047816 */ /* 0x040fe20000000004 */
[----:B------:R-:W-:Y:S01]  /*5330*/  FADD R20, R20, 1 ;  /* 0x3f80000014147421 */ /* 0x000fe20000000000 */
[----:B------:R-:W-:Y:S01]  /*5340*/  PRMT R12, R30, 0x7632, R12 ;  /* 0x000076321e0c7816 */ /* 0x000fe2000000000c */
[----:B------:R-:W-:Y:S01]  /*5350*/  IMAD.U32 R31, R31, 0x10000, RZ ;  /* 0x000100001f1f7824 */ /* 0x000fe200078e00ff */
[----:B------:R-:W-:Y:S01]  /*5360*/  @!P2 FSEL R48, R48, R29, P6 ;  /* 0x0000001d3030a208 */ /* 0x000fe20003000000 */
[----:B------:R-:W-:Y:S01]  /*5370*/  FFMA R29, R14, R20, R19 ;  /* 0x000000140e1d7223 */ /* 0x000fe20000000013 */
[C---:B------:R-:W-:Y:S01]  /*5380*/  PRMT R17, R15.reuse, 0x7632, R17 ;  /* 0x000076320f117816 */ /* 0x040fe20000000011 */
[----:B------:R-:W-:Y:S01]  /*5390*/  IMAD.U32 R15, R15, 0x10000, RZ ;  /* 0x000100000f0f7824 */ /* 0x000fe200078e00ff */
[----:B------:R-:W-:Y:S01]  /*53a0*/  FADD R22, R22, R85 ;  /* 0x0000005516167221 */ /* 0x000fe20000000000 */
[----:B------:R-:W-:Y:S01]  /*53b0*/  FADD R14, -R46, R31 ;  /* 0x0000001f2e0e7221 */ /* 0x000fe20000000100 */
[----:B------:R-:W-:-:S02]  /*53c0*/  IMAD.U32 R82, R82, 0x10000, RZ ;  /* 0x0001000052527824 */ /* 0x000fc400078e00ff */
[----:B------:R-:W-:Y:S01]  /*53d0*/  IMAD.U32 R13, R12, 0x10000, RZ ;  /* 0x000100000c0d7824 */ /* 0x000fe200078e00ff */
[----:B------:R-:W-:Y:S01]  /*53e0*/  FADD R15, R26, R15 ;  /* 0x0000000f1a0f7221 */ /* 0x000fe20000000000 */
[----:B------:R-:W-:Y:S01]  /*53f0*/  FMUL R14, R71, R14 ;  /* 0x0000000e470e7220 */ /* 0x000fe20000400000 */
[----:B------:R-:W-:Y:S01]  /*5400*/  FADD R22, R22, 1 ;  /* 0x3f80000016167421 */ /* 0x000fe20000000000 */
[----:B------:R-:W-:Y:S01]  /*5410*/  FADD R21, R21, R82 ;  /* 0x0000005215157221 */ /* 0x000fe20000000000 */
[----:B------:R-:W-:Y:S01]  /*5420*/  IMAD.U32 R18, R18, 0x10000, RZ ;  /* 0x0001000012127824 */ /* 0x000fe200078e00ff */
[----:B------:R-:W-:Y:S01]  /*5430*/  FADD R12, -R46, R13 ;  /* 0x0000000d2e0c7221 */ /* 0x000fe20000000100 */
[----:B------:R-:W-:Y:S01]  /*5440*/  FSETP.GEU.AND P5, PT, R72, R10, PT ;  /* 0x0000000a4800720b */ /* 0x000fe20003fae000 */
[----:B------:R-:W-:Y:S01]  /*5450*/  FFMA R26, R14, R22, R15 ;  /* 0x000000160e1a7223 */ /* 0x000fe2000000000f */
[----:B------:R-:W-:Y:S01]  /*5460*/  FSETP.GEU.AND P6, PT, R76, R29, PT ;  /* 0x0000001d4c00720b */ /* 0x000fe20003fce000 */
[----:B------:R-:W-:Y:S01]  /*5470*/  FADD R18, R25, R18 ;  /* 0x0000001219127221 */ /* 0x000fe20000000000 */
[----:B------:R-:W-:Y:S01]  /*5480*/  FMUL R12, R71, R12 ;  /* 0x0000000c470c7220 */ /* 0x000fe20000400000 */
[----:B------:R-:W-:Y:S01]  /*5490*/  FADD R21, R21, 1 ;  /* 0x3f80000015157421 */ /* 0x000fe20000000000 */
[----:B------:R-:W-:-:S02]  /*54a0*/  FSEL R33, R72, R10, !P5 ;  /* 0x0000000a48217208 */ /* 0x000fc40006800000 */
[----:B------:R-:W-:Y:S01]  /*54b0*/  FSETP.NAN.AND P5, PT, R72, R72, PT ;  /* 0x000000484800720b */ /* 0x000fe20003fa8000 */
[----:B------:R-:W-:Y:S01]  /*54c0*/  FFMA R28, R12, R21, R18 ;  /* 0x000000150c1c7223 */ /* 0x000fe20000000012 */
[----:B------:R-:W-:Y:S02]  /*54d0*/  FSEL R25, R76, R29, !P6 ;  /* 0x0000001d4c197208 */ /* 0x000fe40007000000 */
[----:B------:R-:W-:Y:S01]  /*54e0*/  FSETP.GEU.AND P6, PT, R68, R26, PT ;  /* 0x0000001a4400720b */ /* 0x000fe20003fce000 */
[----:B------:R-:W-:Y:S01]  /*54f0*/  IMAD.U32 R84, R84, 0x10000, RZ ;  /* 0x0001000054547824 */ /* 0x000fe200078e00ff */
[----:B------:R-:W-:Y:S01]  /*5500*/  @!P2 FSEL R72, R72, R33, P5 ;  /* 0x000000214848a208 */ /* 0x000fe20002800000 */
[----:B------:R-:W-:Y:S01]  /*5510*/  IMAD.U32 R13, R4, 0x10000, RZ ;  /* 0x00010000040d7824 */ /* 0x000fe200078e00ff */
[----:B------:R-:W-:Y:S01]  /*5520*/  PRMT R4, R32, 0x7632, R4 ;  /* 0x0000763220047816 */ /* 0x000fe20000000004 */
[----:B------:R-:W-:Y:S01]  /*5530*/  IMAD.U32 R14, R17, 0x10000, RZ ;  /* 0x00010000110e7824 */ /* 0x000fe200078e00ff */
[----:B------:R-:W-:-:S02]  /*5540*/  FSETP.NAN.AND P5, PT, R76, R76, PT ;  /* 0x0000004c4c00720b */ /* 0x000fc40003fa8000 */
[----:B------:R-:W-:Y:S01]  /*5550*/  FSEL R17, R68, R26, !P6 ;  /* 0x0000001a44117208 */ /* 0x000fe20007000000 */
[----:B------:R-:W-:Y:S01]  /*5560*/  FADD R23, R23, R84 ;  /* 0x0000005417177221 */ /* 0x000fe20000000000 */
[----:B------:R-:W-:Y:S01]  /*5570*/  FSETP.GEU.AND P6, PT, R69, R28, PT ;  /* 0x0000001c4500720b */ /* 0x000fe20003fce000 */
[----:B------:R-:W-:Y:S01]  /*5580*/  FADD R12, -R46, R13 ;  /* 0x0000000d2e0c7221 */ /* 0x000fe20000000100 */
[----:B------:R-:W-:Y:S01]  /*5590*/  @!P2 FSEL R76, R76, R25, P5 ;  /* 0x000000194c4ca208 */ /* 0x000fe20002800000 */
[----:B------:R-:W-:Y:S01]  /*55a0*/  IMAD.U32 R13, R4, 0x10000, RZ ;  /* 0x00010000040d7824 */ /* 0x000fe200078e00ff */
[----:B------:R-:W-:Y:S01]  /*55b0*/  FSETP.NAN.AND P5, PT, R68, R68, PT ;  /* 0x000000444400720b */ /* 0x000fe20003fa8000 */
[----:B------:R-:W-:Y:S01]  /*55c0*/  FADD R14, R27, R14 ;  /* 0x0000000e1b0e7221 */ /* 0x000fe20000000000 */
[----:B------:R-:W-:Y:S01]  /*55d0*/  FSEL R24, R69, R28, !P6 ;  /* 0x0000001c45187208 */ /* 0x000fe20007000000 */
[----:B------:R-:W-:Y:S01]  /*55e0*/  FMUL R12, R71, R12 ;  /* 0x0000000c470c7220 */ /* 0x000fe20000400000 */
[----:B------:R-:W-:Y:S01]  /*55f0*/  FSETP.GT.AND P6, PT, R50, R11, PT ;  /* 0x0000000b3200720b */ /* 0x000fe20003fc4000 */
[----:B------:R-:W-:Y:S01]  /*5600*/  FADD R23, R23, 1 ;  /* 0x3f80000017177421 */ /* 0x000fe20000000000 */
[----:B------:R-:W-:Y:S01]  /*5610*/  FADD R13, -R44, R13 ;  /* 0x0000000d2c0d7221 */ /* 0x000fe20000000100 */
[----:B------:R-:W-:-:S02]  /*5620*/  @!P2 FSEL R68, R68, R17, P5 ;  /* 0x000000114444a208 */ /* 0x000fc40002800000 */
[----:B------:R-:W-:Y:S01]  /*5630*/  FSETP.NAN.AND P5, PT, R50, R50, PT ;  /* 0x000000323200720b */ /* 0x000fe20003fa8000 */
[----:B------:R-:W-:Y:S01]  /*5640*/  FFMA R25, R12, R23, R14 ;  /* 0x000000170c197223 */ /* 0x000fe2000000000e */
[----:B------:R-:W-:Y:S01]  /*5650*/  FSEL R17, R50, R11, P6 ;  /* 0x0000000b32117208 */ /* 0x000fe20003000000 */
[----:B------:R-:W-:Y:S01]  /*5660*/  FMUL R4, R62, R13 ;  /* 0x0000000d3e047220 */ /* 0x000fe20000400000 */
[C---:B------:R-:W-:Y:S01]  /*5670*/  FSETP.NAN.AND P6, PT, R69.reuse, R69, PT ;  /* 0x000000454500720b */ /* 0x040fe20003fc8000 */
[----:B------:R-:W-:Y:S01]  /*5680*/  IMAD.U32 R13, R32, 0x10000, RZ ;  /* 0x00010000200d7824 */ /* 0x000fe200078e00ff */
[----:B------:R-:W-:Y:S02]  /*5690*/  @!P2 FSEL R50, R50, R17, P5 ;  /* 0x000000113232a208 */ /* 0x000fe40002800000 */
[----:B------:R-:W-:Y:S02]  /*56a0*/  @!P2 FSEL R69, R69, R24, P6 ;  /* 0x000000184545a208 */ /* 0x000fe40003000000 */
[----:B------:R-:W-:Y:S01]  /*56b0*/  FSETP.GEU.AND P5, PT, R67, R25, PT ;  /* 0x000000194300720b */ /* 0x000fe20003fae000 */
[----:B------:R-:W-:Y:S01]  /*56c0*/  FADD R13, -R44, R13 ;  /* 0x0000000d2c0d7221 */ /* 0x000fe20000000100 */
[----:B------:R-:W-:Y:S01]  /*56d0*/  FSETP.GT.AND P6, PT, R47, R8, PT ;  /* 0x000000082f00720b */ /* 0x000fe20003fc4000 */
[----:B------:R-:W-:Y:S01]  /*56e0*/  FFMA R81, R4, R81, R87 ;  /* 0x0000005104517223 */ /* 0x000fe20000000057 */
[----:B------:R-:W-:Y:S01]  /*56f0*/  FSEL R12, R67, R25, !P5 ;  /* 0x00000019430c7208 */ /* 0x000fe20006800000 */
[----:B------:R-:W-:Y:S01]  /*5700*/  FMUL R13, R62, R13 ;  /* 0x0000000d3e0d7220 */ /* 0x000fe20000400000 */
[----:B------:R-:W-:-:S02]  /*5710*/  FSETP.NAN.AND P5, PT, R47, R47, PT ;  /* 0x0000002f2f00720b */ /* 0x000fc40003fa8000 */
[----:B------:R-:W-:Y:S01]  /*5720*/  FSEL R4, R47, R8, P6 ;  /* 0x000000082f047208 */ /* 0x000fe20003000000 */
[----:B------:R-:W-:Y:S01]  /*5730*/  FFMA R16, R13, R7, R16 ;  /* 0x000000070d107223 */ /* 0x000fe20000000010 */
[----:B------:R-:W-:Y:S02]  /*5740*/  FSETP.NAN.AND P6, PT, R67, R67, PT ;  /* 0x000000434300720b */ /* 0x000fe40003fc8000 */
[----:B------:R-:W-:Y:S02]  /*5750*/  @!P2 FSEL R47, R47, R4, P5 ;  /* 0x000000042f2fa208 */ /* 0x000fe40002800000 */
[C---:B------:R-:W-:Y:S02]  /*5760*/  FSETP.GEU.AND P5, PT, R66.reuse, R81, PT ;  /* 0x000000514200720b */ /* 0x040fe40003fae000 */
[----:B------:R-:W-:Y:S02]  /*5770*/  @!P2 FSEL R67, R67, R12, P6 ;  /* 0x0000000c4343a208 */ /* 0x000fe40003000000 */
[----:B------:R-:W-:-:S02]  /*5780*/  FSETP.NAN.AND P6, PT, R66, R66, PT ;  /* 0x000000424200720b */ /* 0x000fc40003fc8000 */
[C---:B------:R-:W-:Y:S02]  /*5790*/  FSEL R7, R66.reuse, R81, !P5 ;  /* 0x0000005142077208 */ /* 0x040fe40006800000 */
[CC--:B------:R-:W-:Y:S02]  /*57a0*/  FSETP.GEU.AND P5, PT, R65.reuse, R16.reuse, PT ;  /* 0x000000104100720b */ /* 0x0c0fe40003fae000 */
[----:B------:R-:W-:Y:S02]  /*57b0*/  @!P2 FSEL R66, R66, R7, P6 ;  /* 0x000000074242a208 */ /* 0x000fe40003000000 */
[C---:B------:R-:W-:Y:S02]  /*57c0*/  FSETP.NAN.AND P6, PT, R65.reuse, R65, PT ;  /* 0x000000414100720b */ /* 0x040fe40003fc8000 */
[----:B------:R-:W-:Y:S02]  /*57d0*/  FSEL R4, R65, R16, !P5 ;  /* 0x0000001041047208 */ /* 0x000fe40006800000 */
[----:B------:R-:W-:-:S02]  /*57e0*/  FSETP.GT.AND P5, PT, R55, R10, PT ;  /* 0x0000000a3700720b */ /* 0x000fc40003fa4000 */
[----:B------:R-:W-:Y:S02]  /*57f0*/  @!P2 FSEL R65, R65, R4, P6 ;  /* 0x000000044141a208 */ /* 0x000fe40003000000 */
[C---:B------:R-:W-:Y:S02]  /*5800*/  FSETP.NAN.AND P6, PT, R55.reuse, R55, PT ;  /* 0x000000373700720b */ /* 0x040fe40003fc8000 */
[C---:B------:R-:W-:Y:S02]  /*5810*/  FSEL R4, R55.reuse, R10, P5 ;  /* 0x0000000a37047208 */ /* 0x040fe40002800000 */
[C---:B------:R-:W-:Y:S02]  /*5820*/  FSETP.GT.AND P5, PT, R54.reuse, R9, PT ;  /* 0x000000093600720b */ /* 0x040fe40003fa4000 */
[----:B------:R-:W-:Y:S02]  /*5830*/  @!P2 FSEL R55, R55, R4, P6 ;  /* 0x000000043737a208 */ /* 0x000fe40003000000 */
[----:B------:R-:W-:-:S02]  /*5840*/  FSETP.NAN.AND P6, PT, R54, R54, PT ;  /* 0x000000363600720b */ /* 0x000fc40003fc8000 */
[C---:B------:R-:W-:Y:S02]  /*5850*/  FSEL R7, R54.reuse, R9, P5 ;  /* 0x0000000936077208 */ /* 0x040fe40002800000 */
[CC--:B------:R-:W-:Y:S02]  /*5860*/  FSETP.GT.AND P5, PT, R53.reuse, R6.reuse, PT ;  /* 0x000000063500720b */ /* 0x0c0fe40003fa4000 */
[----:B------:R-:W-:Y:S02]  /*5870*/  @!P2 FSEL R54, R54, R7, P6 ;  /* 0x000000073636a208 */ /* 0x000fe40003000000 */
[C---:B------:R-:W-:Y:S02]  /*5880*/  FSETP.NAN.AND P6, PT, R53.reuse, R53, PT ;  /* 0x000000353500720b */ /* 0x040fe40003fc8000 */
[----:B------:R-:W-:Y:S02]  /*5890*/  FSEL R4, R53, R6, P5 ;  /* 0x0000000635047208 */ /* 0x000fe40002800000 */
        /* <DEDUP_REMOVED lines=12> */
[----:B------:R-:W-:-:S02]  /*5960*/  PRMT R7, R35, 0x7632, R7 ;  /* 0x0000763223077816 */ /* 0x000fc40000000007 */
[----:B------:R-:W-:Y:S02]  /*5970*/  @!P2 FSEL R49, R49, R4, P6 ;  /* 0x000000043131a208 */ /* 0x000fe40003000000 */
[-C--:B------:R-:W-:Y:S02]  /*5980*/  FSETP.GT.AND P6, PT, R63, R26.reuse, PT ;  /* 0x0000001a3f00720b */ /* 0x080fe40003fc4000 */
[CC--:B------:R-:W-:Y:S01]  /*5990*/  FSETP.GT.AND P5, PT, R64.reuse, R25.reuse, PT ;  /* 0x000000194000720b */ /* 0x0c0fe20003fa4000 */
[----:B------:R-:W-:Y:S01]  /*59a0*/  IMAD.U32 R35, R35, 0x10000, RZ ;  /* 0x0001000023237824 */ /* 0x000fe200078e00ff */
[----:B------:R-:W-:Y:S01]  /*59b0*/  FSEL R12, R63, R26, P6 ;  /* 0x0000001a3f0c7208 */ /* 0x000fe20003000000 */
[----:B------:R-:W-:Y:S01]  /*59c0*/  IMAD.U32 R7, R7, 0x10000, RZ ;  /* 0x0001000007077824 */ /* 0x000fe200078e00ff */
[----:B------:R-:W-:Y:S02]  /*59d0*/  FSEL R17, R64, R25, P5 ;  /* 0x0000001940117208 */ /* 0x000fe40002800000 */
[C---:B------:R-:W-:Y:S01]  /*59e0*/  FSETP.NAN.AND P6, PT, R63.reuse, R63, PT ;  /* 0x0000003f3f00720b */ /* 0x040fe20003fc8000 */
[----:B------:R-:W-:Y:S01]  /*59f0*/  FADD R35, -R44, R35 ;  /* 0x000000232c237221 */ /* 0x000fe20000000100 */
[----:B------:R-:W-:Y:S01]  /*5a00*/  FSETP.NAN.AND P5, PT, R64, R64, PT ;  /* 0x000000404000720b */ /* 0x000fe20003fa8000 */
[----:B------:R-:W-:Y:S01]  /*5a10*/  FADD R7, -R44, R7 ;  /* 0x000000072c077221 */ /* 0x000fe20000000100 */
[----:B------:R-:W-:Y:S01]  /*5a20*/  @!P2 FSEL R63, R63, R12, P6 ;  /* 0x0000000c3f3fa208 */ /* 0x000fe20003000000 */
[----:B------:R-:W-:Y:S01]  /*5a30*/  FMUL R35, R62, R35 ;  /* 0x000000233e237220 */ /* 0x000fe20000400000 */
[----:B------:R-:W-:-:S02]  /*5a40*/  @!P2 FSEL R64, R64, R17, P5 ;  /* 0x000000114040a208 */ /* 0x000fc40002800000 */
[----:B------:R-:W-:Y:S01]  /*5a50*/  FSETP.GT.AND P6, PT, R56, R29, PT ;  /* 0x0000001d3800720b */ /* 0x000fe20003fc4000 */
[----:B------:R-:W-:Y:S01]  /*5a60*/  FMUL R7, R62, R7 ;  /* 0x000000073e077220 */ /* 0x000fe20000400000 */
[----:B------:R-:W-:Y:S01]  /*5a70*/  FSETP.GT.AND P5, PT, R57, R28, PT ;  /* 0x0000001c3900720b */ /* 0x000fe20003fa4000 */
[----:B------:R-:W-:Y:S01]  /*5a80*/  FFMA R35, R35, R22, R15 ;  /* 0x0000001623237223 */ /* 0x000fe2000000000f */
[----:B------:R-:W-:Y:S01]  /*5a90*/  FSEL R17, R56, R29, P6 ;  /* 0x0000001d38117208 */ /* 0x000fe20003000000 */
[----:B------:R-:W-:Y:S01]  /*5aa0*/  FFMA R14, R7, R23, R14 ;  /* 0x00000017070e7223 */ /* 0x000fe2000000000e */
[C---:B------:R-:W-:Y:S02]  /*5ab0*/  FSEL R12, R57.reuse, R28, P5 ;  /* 0x0000001c390c7208 */ /* 0x040fe40002800000 */
[----:B------:R-:W-:Y:S02]  /*5ac0*/  FSETP.NAN.AND P6, PT, R57, R57, PT ;  /* 0x000000393900720b */ /* 0x000fe40003fc8000 */
[----:B------:R-:W-:-:S02]  /*5ad0*/  PRMT R4, R34, 0x7632, R4 ;  /* 0x0000763222047816 */ /* 0x000fc40000000004 */
[----:B------:R-:W-:Y:S01]  /*5ae0*/  FSETP.NAN.AND P5, PT, R56, R56, PT ;  /* 0x000000383800720b */ /* 0x000fe20003fa8000 */
[----:B------:R-:W-:Y:S01]  /*5af0*/  IMAD.U32 R13, R34, 0x10000, RZ ;  /* 0x00010000220d7824 */ /* 0x000fe200078e00ff */
[----:B------:R-:W-:Y:S01]  /*5b00*/  @!P2 FSEL R57, R57, R12, P6 ;  /* 0x0000000c3939a208 */ /* 0x000fe20003000000 */
[----:B------:R-:W-:Y:S01]  /*5b10*/  IMAD.U32 R7, R4, 0x10000, RZ ;  /* 0x0001000004077824 */ /* 0x000fe200078e00ff */
[----:B------:R-:W-:Y:S02]  /*5b20*/  @!P2 FSEL R56, R56, R17, P5 ;  /* 0x000000113838a208 */ /* 0x000fe40002800000 */
[-C--:B------:R-:W-:Y:S02]  /*5b30*/  FSETP.GEU.AND P6, PT, R78, R35.reuse, PT ;  /* 0x000000234e00720b */ /* 0x080fe40003fce000 */
[CC--:B------:R-:W-:Y:S01]  /*5b40*/  FSETP.GEU.AND P5, PT, R79.reuse, R14.reuse, PT ;  /* 0x0000000e4f00720b */ /* 0x0c0fe20003fae000 */
[----:B------:R-:W-:Y:S01]  /*5b50*/  FADD R13, -R44, R13 ;  /* 0x0000000d2c0d7221 */ /* 0x000fe20000000100 */
[----:B------:R-:W-:Y:S01]  /*5b60*/  FSEL R15, R78, R35, !P6 ;  /* 0x000000234e0f7208 */ /* 0x000fe20007000000 */
[----:B------:R-:W-:Y:S01]  /*5b70*/  FADD R7, -R44, R7 ;  /* 0x000000072c077221 */ /* 0x000fe20000000100 */
[----:B------:R-:W-:-:S02]  /*5b80*/  FSEL R4, R79, R14, !P5 ;  /* 0x0000000e4f047208 */ /* 0x000fc40006800000 */
[C---:B------:R-:W-:Y:S01]  /*5b90*/  FSETP.NAN.AND P6, PT, R79.reuse, R79, PT ;  /* 0x0000004f4f00720b */ /* 0x040fe20003fc8000 */
[----:B------:R-:W-:Y:S01]  /*5ba0*/  FMUL R13, R62, R13 ;  /* 0x0000000d3e0d7220 */ /* 0x000fe20000400000 */
[----:B------:R-:W-:Y:S01]  /*5bb0*/  FSETP.NAN.AND P5, PT, R78, R78, PT ;  /* 0x0000004e4e00720b */ /* 0x000fe20003fa8000 */
[----:B------:R-:W-:Y:S01]  /*5bc0*/  FMUL R7, R62, R7 ;  /* 0x000000073e077220 */ /* 0x000fe20000400000 */
[----:B------:R-:W-:Y:S01]  /*5bd0*/  @!P2 FSEL R79, R79, R4, P6 ;  /* 0x000000044f4fa208 */ /* 0x000fe20003000000 */
[----:B------:R-:W-:Y:S01]  /*5be0*/  FFMA R19, R13, R20, R19 ;  /* 0x000000140d137223 */ /* 0x000fe20000000013 */
[----:B------:R-:W-:Y:S02]  /*5bf0*/  @!P2 FSEL R78, R78, R15, P5 ;  /* 0x0000000f4e4ea208 */ /* 0x000fe40002800000 */
[----:B------:R-:W-:Y:S02]  /*5c00*/  FSETP.GT.AND P6, PT, R58, R14, PT ;  /* 0x0000000e3a00720b */ /* 0x000fe40003fc4000 */
[----:B------:R-:W-:Y:S01]  /*5c10*/  FSETP.GT.AND P5, PT, R60, R35, PT ;  /* 0x000000233c00720b */ /* 0x000fe20003fa4000 */
[----:B------:R-:W-:Y:S01]  /*5c20*/  FFMA R18, R7, R21, R18 ;  /* 0x0000001507127223 */ /* 0x000fe20000000012 */
[----:B------:R-:W-:-:S02]  /*5c30*/  F2FP.BF16.PACK_AB R4, R81, R16 ;  /* 0x000000105104723e */ /* 0x000fc400000010ff */
[----:B------:R-:W-:Y:S02]  /*5c40*/  IADD3 R16, R41, UR4, RZ ;  /* 0x0000000429107c10 */ /* 0x000fe4000fffe0ff */
[----:B------:R-:W-:Y:S02]  /*5c50*/  FSEL R17, R58, R14, P6 ;  /* 0x0000000e3a117208 */ /* 0x000fe40003000000 */
[-C--:B------:R-:W-:Y:S02]  /*5c60*/  F2FP.BF16.PACK_AB R7, R14, R35.reuse ;  /* 0x000000230e07723e */ /* 0x080fe400000010ff */
[C---:B------:R-:W-:Y:S02]  /*5c70*/  FSETP.NAN.AND P6, PT, R60.reuse, R60, PT ;  /* 0x0000003c3c00720b */ /* 0x040fe40003fc8000 */
[----:B------:R-:W-:Y:S02]  /*5c80*/  FSEL R35, R60, R35, P5 ;  /* 0x000000233c237208 */ /* 0x000fe40002800000 */
[----:B------:R-:W-:-:S02]  /*5c90*/  FSETP.GEU.AND P5, PT, R70, R19, PT ;  /* 0x000000134600720b */ /* 0x000fc40003fae000 */
[----:B------:R-:W-:Y:S02]  /*5ca0*/  IADD3 R13, R16, 0x400, RZ ;  /* 0x00000400100d7810 */ /* 0x000fe40007ffe0ff */
[----:B------:R-:W-:Y:S02]  /*5cb0*/  @!P2 FSEL R60, R60, R35, P6 ;  /* 0x000000233c3ca208 */ /* 0x000fe40003000000 */
[C---:B------:R-:W-:Y:S02]  /*5cc0*/  FSETP.NAN.AND P6, PT, R70.reuse, R70, PT ;  /* 0x000000464600720b */ /* 0x040fe40003fc8000 */
[----:B------:R-:W-:Y:S02]  /*5cd0*/  FSEL R15, R70, R19, !P5 ;  /* 0x00000013460f7208 */ /* 0x000fe40006800000 */
[----:B------:R-:W-:Y:S01]  /*5ce0*/  FSETP.NAN.AND P5, PT, R58, R58, PT ;  /* 0x0000003a3a00720b */ /* 0x000fe20003fa8000 */
[----:B------:R-:W-:Y:S01]  /*5cf0*/  IMAD.WIDE R12, R13, R40, c[0x0][0x1a8] ;  /* 0x00006a000d0c7625 */ /* 0x000fe200078e0228 */
[----:B------:R-:W-:-:S02]  /*5d00*/  F2FP.BF16.PACK_AB R5, R6, R5 ;  /* 0x000000050605723e */ /* 0x000fc400000010ff */
[----:B------:R-:W-:Y:S02]  /*5d10*/  F2FP.BF16.PACK_AB R6, R18, R19 ;  /* 0x000000131206723e */ /* 0x000fe400000010ff */
[----:B------:R-:W-:Y:S02]  /*5d20*/  @!P2 FSEL R70, R70, R15, P6 ;  /* 0x0000000f4646a208 */ /* 0x000fe40003000000 */
[----:B------:R-:W-:Y:S02]  /*5d30*/  @!P2 FSEL R58, R58, R17, P5 ;  /* 0x000000113a3aa208 */ /* 0x000fe40002800000 */
[----:B------:R-:W-:Y:S02]  /*5d40*/  FSETP.GT.AND P6, PT, R59, R19, PT ;  /* 0x000000133b00720b */ /* 0x000fe40003fc4000 */
[CC--:B------:R-:W-:Y:S01]  /*5d50*/  FSETP.GEU.AND P5, PT, R77.reuse, R18.reuse, PT ;  /* 0x000000124d00720b */ /* 0x0c0fe20003fae000 */
[----:B------:R0:W-:Y:S03]  /*5d60*/  @!P2 STG.E.128 [R12.64], R4 ;  /* 0x000000040c00a986 */ /* 0x0001e6000c101d06 */
[----:B------:R-:W-:-:S02]  /*5d70*/  FSEL R14, R77, R18, !P5 ;  /* 0x000000124d0e7208 */ /* 0x000fc40006800000 */
[C---:B------:R-:W-:Y:S02]  /*5d80*/  FSETP.NAN.AND P5, PT, R59.reuse, R59, PT ;  /* 0x0000003b3b00720b */ /* 0x040fe40003fa8000 */
[----:B0-----:R-:W-:Y:S02]  /*5d90*/  FSEL R6, R59, R19, P6 ;  /* 0x000000133b067208 */ /* 0x001fe40003000000 */
[----:B------:R-:W-:-:S04]  /*5da0*/  FSETP.NAN.AND P6, PT, R77, R77, PT ;  /* 0x0000004d4d00720b */ /* 0x000fc80003fc8000 */
[----:B------:R-:W-:Y:S02]  /*5db0*/  @!P2 FSEL R77, R77, R14, P6 ;  /* 0x0000000e4d4da208 */ /* 0x000fe40003000000 */
[----:B------:R-:W-:Y:S02]  /*5dc0*/  IADD3 R36, P6, R36, 0x1000, RZ ;  /* 0x0000100024247810 */ /* 0x000fe40007fde0ff */
[----:B------:R-:W-:Y:S02]  /*5dd0*/  @!P2 FSEL R59, R59, R6, P5 ;  /* 0x000000063b3ba208 */ /* 0x000fe40002800000 */
[----:B------:R-:W-:Y:S01]  /*5de0*/  FSETP.GT.AND P5, PT, R61, R18, PT ;  /* 0x000000123d00720b */ /* 0x000fe20003fa4000 */
[----:B------:R-:W-:Y:S01]  /*5df0*/  IMAD.X R37, RZ, RZ, R37, P6 ;  /* 0x000000ffff257224 */ /* 0x000fe200030e0625 */
[----:B------:R-:W-:Y:S02]  /*5e00*/  PLOP3.LUT P6, PT, PT, PT, UP0, 0x40, 0x0 ;  /* 0x000000000000781c */ /* 0x000fe40003fce808 */
[----:B------:R-:W-:-:S02]  /*5e10*/  IADD3 R5, R16, 0x1000, RZ ;  /* 0x0000100010057810 */ /* 0x000fc40007ffe0ff */
[C---:B------:R-:W-:Y:S02]  /*5e20*/  FSEL R18, R61.reuse, R18, P5 ;  /* 0x000000123d127208 */ /* 0x040fe40002800000 */
[----:B------:R-:W-:Y:S01]  /*5e30*/  FSETP.NAN.AND P5, PT, R61, R61, PT ;  /* 0x0000003d3d00720b */ /* 0x000fe20003fa8000 */
[----:B------:R-:W-:Y:S01]  /*5e40*/  IMAD.WIDE R4, R5, R40, c[0x0][0x1a8] ;  /* 0x00006a0005047625 */ /* 0x000fe200078e0228 */
[----:B------:R-:W-:Y:S02]  /*5e50*/  F2FP.BF16.PACK_AB R8, R11, R8 ;  /* 0x000000080b08723e */ /* 0x000fe400000010ff */
[----:B------:R-:W-:Y:S02]  /*5e60*/  F2FP.BF16.PACK_AB R9, R10, R9 ;  /* 0x000000090a09723e */ /* 0x000fe400000010ff */
[----:B------:R-:W-:Y:S02]  /*5e70*/  F2FP.BF16.PACK_AB R10, R28, R29 ;  /* 0x0000001d1c0a723e */ /* 0x000fe400000010ff */
[----:B------:R-:W-:-:S02]  /*5e80*/  F2FP.BF16.PACK_AB R11, R25, R26 ;  /* 0x0000001a190b723e */ /* 0x000fc400000010ff */
[----:B------:R-:W-:Y:S02]  /*5e90*/  @!P2 FSEL R61, R61, R18, P5 ;  /* 0x000000123d3da208 */ /* 0x000fe40002800000 */
[----:B------:R-:W-:Y:S01]  /*5ea0*/  IADD3 R12, P5, R2, 0x800, RZ ;  /* 0x00000800020c7810 */ /* 0x000fe20007fbe0ff */
[----:B------:R0:W-:Y:S01]  /*5eb0*/  @!P2 STG.E.128 [R4.64], R8 ;  /* 0x000000080400a986 */ /* 0x0001e2000c101d06 */
[----:B------:R-:W-:-:S03]  /*5ec0*/  UMOV UR4, UR5 ;  /* 0x0000000500047c82 */ /* 0x000fc60008000000 */
[----:B------:R-:W-:Y:S01]  /*5ed0*/  IMAD.X R13, RZ, RZ, R3, P5 ;  /* 0x000000ffff0d7224 */ /* 0x000fe200028e0603 */
[----:B------:R-:W-:Y:S01]  /*5ee0*/  @!P6 CALL.REL.NOINC `(.L_x_3) ;  /* 0x000000100000e944 */ /* 0x000fe20003c00000 */
[----:B------:R-:W-:Y:S05]  /*5ef0*/  BRA `(.L_x_4) ;  /* 0xffffecf000007947 */ /* 0x000fea000383ffff */
.L_x_3:
[----:B------:R-:W-:Y:S01]  /*5f00*/  BAR.SYNC.DEFER_BLOCKING 0x0 ;  /* 0x0000000000007b1d */ /* 0x000fe20000010000 */
[C---:B------:R-:W-:Y:S02]  /*5f10*/  FSETP.NAN.AND P2, PT, R65.reuse, R65, PT ;  /* 0x000000414100720b */ /* 0x040fe40003f48000 */
[CC--:B------:R-:W-:Y:S02]  /*5f20*/  FSETP.GEU.AND P5, PT, R65.reuse, R66.reuse, PT ;  /* 0x000000424100720b */ /* 0x0c0fe40003fae000 */
[C---:B------:R-:W-:Y:S01]  /*5f30*/  FSEL R66, R65.reuse, R66, P2 ;  /* 0x0000004241427208 */ /* 0x040fe20001000000 */
[----:B------:R-:W-:Y:S02]  /*5f40*/  UMOV UR4, 0xfffffc00 ;  /* 0xfffffc0000047882 */ /* 0x000fe40000000000 */
[----:B------:R-:W-:Y:S01]  /*5f50*/  UMOV UR5, 0xffffffff ;  /* 0xffffffff00057882 */ /* 0x000fe20000000000 */
[----:B------:R-:W-:-:S04]  /*5f60*/  FSEL R65, R65, R66, !P5 ;  /* 0x0000004241417208 */ /* 0x000fc80006800000 */
[C---:B------:R-:W-:Y:S02]  /*5f70*/  FSETP.GEU.AND P5, PT, R65.reuse, R42, PT ;  /* 0x0000002a4100720b */ /* 0x040fe40003fae000 */
[----:B------:R-:W-:-:S11]  /*5f80*/  FSETP.NAN.AND P2, PT, R65, R65, PT ;  /* 0x000000414100720b */ /* 0x000fd60003f48000 */
[----:B------:R-:W-:-:S04]  /*5f90*/  @P5 FSEL R65, R65, R42, P2 ;  /* 0x0000002a41415208 */ /* 0x000fc80001000000 */
[C---:B------:R-:W-:Y:S02]  /*5fa0*/  FSETP.GEU.AND P5, PT, R65.reuse, R48, PT ;  /* 0x000000304100720b */ /* 0x040fe40003fae000 */
[----:B------:R-:W-:-:S11]  /*5fb0*/  FSETP.NAN.AND P2, PT, R65, R65, PT ;  /* 0x000000414100720b */ /* 0x000fd60003f48000 */
[----:B------:R-:W-:Y:S02]  /*5fc0*/  @P5 FSEL R65, R65, R48, P2 ;  /* 0x0000003041415208 */ /* 0x000fe40001000000 */
[----:B------:R-:W-:Y:S02]  /*5fd0*/  FSETP.NAN.AND P2, PT, R75, R75, PT ;  /* 0x0000004b4b00720b */ /* 0x000fe40003f48000 */
[C---:B------:R-:W-:Y:S02]  /*5fe0*/  FSETP.GEU.AND P6, PT, R65.reuse, R70, PT ;  /* 0x000000464100720b */ /* 0x040fe40003fce000 */
[----:B------:R-:W-:-:S11]  /*5ff0*/  FSETP.NAN.AND P5, PT, R65, R65, PT ;  /* 0x000000414100720b */ /* 0x000fd60003fa8000 */
[----:B------:R-:W-:Y:S02]  /*6000*/  @P6 FSEL R65, R65, R70, P5 ;  /* 0x0000004641416208 */ /* 0x000fe40002800000 */
[-C--:B------:R-:W-:Y:S02]  /*6010*/  FSETP.GEU.AND P6, PT, R75, R74.reuse, PT ;  /* 0x0000004a4b00720b */ /* 0x080fe40003fce000 */
[----:B------:R-:W-:Y:S02]  /*6020*/  FSETP.GEU.AND P5, PT, R65, R77, PT ;  /* 0x0000004d4100720b */ /* 0x000fe40003fae000 */
[----:B------:R-:W-:-:S04]  /*6030*/  FSEL R74, R75, R74, P2 ;  /* 0x0000004a4b4a7208 */ /* 0x000fc80001000000 */
[----:B------:R-:W-:Y:S02]  /*6040*/  FSEL R74, R75, R74, !P6 ;  /* 0x0000004a4b4a7208 */ /* 0x000fe40007000000 */
[----:B------:R-:W-:Y:S02]  /*6050*/  FSETP.NAN.AND P6, PT, R65, R65, PT ;  /* 0x000000414100720b */ /* 0x000fe40003fc8000 */
[----:B------:R-:W-:-:S03]  /*6060*/  FSETP.GEU.AND P2, PT, R74, R73, PT ;  /* 0x000000494a00720b */ /* 0x000fc60003f4e000 */
[----:B------:R-:W-:Y:S02]  /*6070*/  @P5 FSEL R65, R65, R77, P6 ;  /* 0x0000004d41415208 */ /* 0x000fe40003000000 */
[----:B------:R-:W-:Y:S02]  /*6080*/  FSETP.NAN.AND P6, PT, R74, R74, PT ;  /* 0x0000004a4a00720b */ /* 0x000fe40003fc8000 */
[----:B------:R-:W-:-:S06]  /*6090*/  FSETP.GEU.AND P5, PT, R65, R78, PT ;  /* 0x0000004e4100720b */ /* 0x000fcc0003fae000 */
[----:B------:R-:W-:Y:S02]  /*60a0*/  @P2 FSEL R74, R74, R73, P6 ;  /* 0x000000494a4a2208 */ /* 0x000fe40003000000 */
        /* <DEDUP_REMOVED lines=9> */
[----:B------:R-:W-:-:S03]  /*6140*/  FSETP.NAN.AND P5, PT, R74, R74, PT ;  /* 0x0000004a4a00720b */ /* 0x000fc60003fa8000 */
[----:B------:R-:W1:Y:S05]  /*6150*/  SHFL.BFLY PT, R2, R65, 0x10, 0x1f ;  /* 0x0e001f0041027f89 */ /* 0x000e6a00000e0000 */
[----:B------:R-:W-:Y:S02]  /*6160*/  @P2 FSEL R74, R74, R76, P5 ;  /* 0x0000004c4a4a2208 */ /* 0x000fe40002800000 */
[----:B------:R-:W-:Y:S02]  /*6170*/  FSETP.NAN.AND P2, PT, R65, R65, PT ;  /* 0x000000414100720b */ /* 0x000fe40003f48000 */
[C---:B------:R-:W-:Y:S02]  /*6180*/  FSETP.GEU.AND P6, PT, R74.reuse, R69, PT ;  /* 0x000000454a00720b */ /* 0x040fe40003fce000 */
[----:B------:R-:W-:-:S11]  /*6190*/  FSETP.NAN.AND P5, PT, R74, R74, PT ;  /* 0x0000004a4a00720b */ /* 0x000fd60003fa8000 */
[----:B------:R-:W-:Y:S02]  /*61a0*/  @P6 FSEL R74, R74, R69, P5 ;  /* 0x000000454a4a6208 */ /* 0x000fe40002800000 */
[C---:B-1----:R-:W-:Y:S02]  /*61b0*/  FSETP.GEU.AND P6, PT, R65.reuse, R2, PT ;  /* 0x000000024100720b */ /* 0x042fe40003fce000 */
[C---:B------:R-:W-:Y:S02]  /*61c0*/  FSETP.GEU.AND P5, PT, R74.reuse, R68, PT ;  /* 0x000000444a00720b */ /* 0x040fe40003fae000 */
[----:B------:R-:W-:Y:S02]  /*61d0*/  @!P2 FSEL R65, R65, R2, !P6 ;  /* 0x000000024141a208 */ /* 0x000fe40007000000 */
[----:B------:R-:W-:-:S03]  /*61e0*/  FSETP.NAN.AND P2, PT, R74, R74, PT ;  /* 0x0000004a4a00720b */ /* 0x000fc60003f48000 */
[----:B------:R-:W1:Y:S06]  /*61f0*/  SHFL.BFLY PT, R2, R65, 0x8, 0x1f ;  /* 0x0d001f0041027f89 */ /* 0x000e6c00000e0000 */
[----:B------:R-:W-:-:S04]  /*6200*/  @P5 FSEL R74, R74, R68, P2 ;  /* 0x000000444a4a5208 */ /* 0x000fc80001000000 */
[C---:B------:R-:W-:Y:S02]  /*6210*/  FSETP.GEU.AND P5, PT, R74.reuse, R67, PT ;  /* 0x000000434a00720b */ /* 0x040fe40003fae000 */
[----:B------:R-:W-:-:S11]  /*6220*/  FSETP.NAN.AND P2, PT, R74, R74, PT ;  /* 0x0000004a4a00720b */ /* 0x000fd60003f48000 */
[----:B------:R-:W-:Y:S02]  /*6230*/  @P5 FSEL R74, R74, R67, P2 ;  /* 0x000000434a4a5208 */ /* 0x000fe40001000000 */
[CC--:B-1----:R-:W-:Y:S02]  /*6240*/  FSETP.GEU.AND P5, PT, R65.reuse, R2.reuse, PT ;  /* 0x000000024100720b */ /* 0x0c2fe40003fae000 */
[C---:B------:R-:W-:Y:S01]  /*6250*/  FSETP.NAN.AND P2, PT, R65.reuse, R65, PT ;  /* 0x000000414100720b */ /* 0x040fe20003f48000 */
[----:B------:R-:W1:Y:S10]  /*6260*/  SHFL.BFLY PT, R3, R74, 0x10, 0x1f ;  /* 0x0e001f004a037f89 */ /* 0x000e7400000e0000 */
[----:B------:R-:W-:-:S02]  /*6270*/  @P5 FSEL R65, R65, R2, P2 ;  /* 0x0000000241415208 */ /* 0x000fc40001000000 */
[----:B------:R-:W-:-:S03]  /*6280*/  FSETP.NAN.AND P2, PT, R74, R74, PT ;  /* 0x0000004a4a00720b */ /* 0x000fc60003f48000 */
[----:B------:R-:W2:Y:S01]  /*6290*/  SHFL.BFLY PT, R2, R65, 0x4, 0x1f ;  /* 0x0c801f0041027f89 */ /* 0x000ea200000e0000 */
[----:B-1----:R-:W-:-:S09]  /*62a0*/  FSETP.GEU.AND P5, PT, R74, R3, PT ;  /* 0x000000034a00720b */ /* 0x002fd20003fae000 */
[----:B------:R-:W-:Y:S02]  /*62b0*/  @!P2 FSEL R74, R74, R3, !P5 ;  /* 0x000000034a4aa208 */ /* 0x000fe40006800000 */
[----:B------:R-:W-:-:S03]  /*62c0*/  FSETP.NAN.AND P2, PT, R65, R65, PT ;  /* 0x000000414100720b */ /* 0x000fc60003f48000 */
[----:B------:R-:W1:Y:S01]  /*62d0*/  SHFL.BFLY PT, R3, R74, 0x8, 0x1f ;  /* 0x0d001f004a037f89 */ /* 0x000e6200000e0000 */
[----:B--2---:R-:W-:-:S13]  /*62e0*/  FSETP.GEU.AND P5, PT, R65, R2, PT ;  /* 0x000000024100720b */ /* 0x004fda0003fae000 */
[----:B------:R-:W-:Y:S02]  /*62f0*/  @P5 FSEL R65, R65, R2, P2 ;  /* 0x0000000241415208 */ /* 0x000fe40001000000 */
[C---:B------:R-:W-:Y:S02]  /*6300*/  FSETP.NAN.AND P2, PT, R74.reuse, R74, PT ;  /* 0x0000004a4a00720b */ /* 0x040fe40003f48000 */
[----:B-1----:R-:W-:Y:S01]  /*6310*/  FSETP.GEU.AND P5, PT, R74, R3, PT ;  /* 0x000000034a00720b */ /* 0x002fe20003fae000 */
[----:B------:R-:W1:-:S12]  /*6320*/  SHFL.BFLY PT, R2, R65, 0x2, 0x1f ;  /* 0x0c401f0041027f89 */ /* 0x000e5800000e0000 */
[----:B------:R-:W-:Y:S02]  /*6330*/  @P5 FSEL R74, R74, R3, P2 ;  /* 0x000000034a4a5208 */ /* 0x000fe40001000000 */
[----:B------:R-:W-:Y:S02]  /*6340*/  FSETP.NAN.AND P5, PT, R65, R65, PT ;  /* 0x000000414100720b */ /* 0x000fe40003fa8000 */
[----:B------:R-:W-:Y:S01]  /*6350*/  FSETP.NAN.AND P2, PT, R49, R49, PT ;  /* 0x000000313100720b */ /* 0x000fe20003f48000 */
[----:B------:R-:W2:Y:S01]  /*6360*/  SHFL.BFLY PT, R3, R74, 0x4, 0x1f ;  /* 0x0c801f004a037f89 */ /* 0x000ea200000e0000 */
[----:B-1----:R-:W-:-:S13]  /*6370*/  FSETP.GEU.AND P6, PT, R65, R2, PT ;  /* 0x000000024100720b */ /* 0x002fda0003fce000 */
[----:B------:R-:W-:Y:S02]  /*6380*/  @P6 FSEL R65, R65, R2, P5 ;  /* 0x0000000241416208 */ /* 0x000fe40002800000 */
[CC--:B------:R-:W-:Y:S02]  /*6390*/  FSETP.GT.AND P5, PT, R49.reuse, R52.reuse, PT ;  /* 0x000000343100720b */ /* 0x0c0fe40003fa4000 */
[----:B------:R-:W-:Y:S01]  /*63a0*/  FSEL R52, R49, R52, P2 ;  /* 0x0000003431347208 */ /* 0x000fe20001000000 */
[----:B------:R-:W-:Y:S01]  /*63b0*/  SHFL.BFLY PT, R2, R65, 0x1, 0x1f ;  /* 0x0c201f0041027f89 */ /* 0x000fe200000e0000 */
[----:B------:R-:W-:Y:S02]  /*63c0*/  FSETP.NAN.AND P6, PT, R47, R47, PT ;  /* 0x0000002f2f00720b */ /* 0x000fe40003fc8000 */
[----:B--2---:R-:W-:Y:S02]  /*63d0*/  FSETP.GEU.AND P2, PT, R74, R3, PT ;  /* 0x000000034a00720b */ /* 0x004fe40003f4e000 */
[----:B------:R-:W-:-:S02]  /*63e0*/  FSEL R52, R49, R52, P5 ;  /* 0x0000003431347208 */ /* 0x000fc40002800000 */
[CC--:B------:R-:W-:Y:S02]  /*63f0*/  FSETP.GT.AND P5, PT, R47.reuse, R50.reuse, PT ;  /* 0x000000322f00720b */ /* 0x0c0fe40003fa4000 */
[C---:B------:R-:W-:Y:S02]  /*6400*/  FSEL R50, R47.reuse, R50, P6 ;  /* 0x000000322f327208 */ /* 0x040fe40003000000 */
[----:B------:R-:W-:Y:S02]  /*6410*/  FSETP.GT.AND P6, PT, R52, R51, PT ;  /* 0x000000333400720b */ /* 0x000fe40003fc4000 */
[----:B------:R-:W-:Y:S02]  /*6420*/  FSEL R47, R47, R50, P5 ;  /* 0x000000322f2f7208 */ /* 0x000fe40002800000 */
[----:B------:R-:W-:-:S04]  /*6430*/  FSETP.NAN.AND P5, PT, R74, R74, PT ;  /* 0x0000004a4a00720b */ /* 0x000fc80003fa8000 */
[----:B------:R-:W-:Y:S02]  /*6440*/  @P2 FSEL R74, R74, R3, P5 ;  /* 0x000000034a4a2208 */ /* 0x000fe40002800000 */
[C---:B------:R-:W-:Y:S02]  /*6450*/  FSETP.NAN.AND P5, PT, R52.reuse, R52, PT ;  /* 0x000000343400720b */ /* 0x040fe40003fa8000 */
[C---:B------:R-:W-:Y:S01]  /*6460*/  FSETP.GT.AND P2, PT, R47.reuse, R54, PT ;  /* 0x000000362f00720b */ /* 0x040fe20003f44000 */
[----:B------:R-:W1:Y:S01]  /*6470*/  SHFL.BFLY PT, R3, R74, 0x2, 0x1f ;  /* 0x0c401f004a037f89 */ /* 0x000e6200000e0000 */
[----:B------:R-:W-:Y:S02]  /*6480*/  @!P6 FSEL R52, R52, R51, P5 ;  /* 0x000000333434e208 */ /* 0x000fe40002800000 */
[----:B------:R-:W-:Y:S02]  /*6490*/  FSETP.NAN.AND P6, PT, R47, R47, PT ;  /* 0x0000002f2f00720b */ /* 0x000fe40003fc8000 */
[----:B------:R-:W-:-:S07]  /*64a0*/  FSETP.GT.AND P5, PT, R52, R53, PT ;  /* 0x000000353400720b */ /* 0x000fce0003fa4000 */
[----:B------:R-:W-:Y:S02]  /*64b0*/  @!P2 FSEL R47, R47, R54, P6 ;  /* 0x000000362f2fa208 */ /* 0x000fe40003000000 */
[C---:B------:R-:W-:Y:S02]  /*64c0*/  FSETP.NAN.AND P6, PT, R52.reuse, R52, PT ;  /* 0x000000343400720b */ /* 0x040fe40003fc8000 */
[C---:B------:R-:W-:Y:S02]  /*64d0*/  FSETP.GT.AND P2, PT, R47.reuse, R55, PT ;  /* 0x000000372f00720b */ /* 0x040fe40003f44000 */
        /* <DEDUP_REMOVED lines=25> */
[----:B-1----:R-:W-:Y:S02]  /*6670*/  FSETP.GEU.AND P5, PT, R74, R3, PT ;  /* 0x000000034a00720b */ /* 0x002fe40003fae000 */
[C---:B------:R-:W-:Y:S01]  /*6680*/  FSETP.NAN.AND P6, PT, R47.reuse, R47, PT ;  /* 0x0000002f2f00720b */ /* 0x040fe20003fc8000 */
[----:B0-----:R-:W0:Y:S06]  /*6690*/  SHFL.BFLY PT, R5, R52, 0x10, 0x1f ;  /* 0x0e001f0034057f89 */ /* 0x001e2c00000e0000 */
[----:B------:R-:W-:-:S02]  /*66a0*/  @!P2 FSEL R47, R47, R64, P6 ;  /* 0x000000402f2fa208 */ /* 0x000fc40003000000 */
[----:B------:R-:W-:Y:S02]  /*66b0*/  FSETP.NAN.AND P2, PT, R74, R74, PT ;  /* 0x0000004a4a00720b */ /* 0x000fe40003f48000 */
[----:B------:R-:W-:Y:S01]  /*66c0*/  FSETP.NAN.AND P6, PT, R52, R52, PT ;  /* 0x000000343400720b */ /* 0x000fe20003fc8000 */
[----:B------:R-:W1:Y:S01]  /*66d0*/  SHFL.BFLY PT, R6, R47, 0x10, 0x1f ;  /* 0x0e001f002f067f89 */ /* 0x000e6200000e0000 */
[----:B------:R-:W-:Y:S02]  /*66e0*/  @P5 FSEL R74, R74, R3, P2 ;  /* 0x000000034a4a5208 */ /* 0x000fe40001000000 */
[----:B------:R-:W-:-:S03]  /*66f0*/  FSETP.NAN.AND P5, PT, R47, R47, PT ;  /* 0x0000002f2f00720b */ /* 0x000fc60003fa8000 */
[----:B------:R-:W2:Y:S01]  /*6700*/  SHFL.BFLY PT, R7, R74, 0x1, 0x1f ;  /* 0x0c201f004a077f89 */ /* 0x000ea200000e0000 */
[----:B0-----:R-:W-:-:S05]  /*6710*/  FSETP.GT.AND P2, PT, R52, R5, PT ;  /* 0x000000053400720b */ /* 0x001fca0003f44000 */
[----:B------:R-:W-:Y:S02]  /*6720*/  @!P6 FSEL R52, R52, R5, P2 ;  /* 0x000000053434e208 */ /* 0x000fe40001000000 */
[----:B------:R-:W-:-:S03]  /*6730*/  FSETP.GEU.AND P2, PT, R65, R2, PT ;  /* 0x000000024100720b */ /* 0x000fc60003f4e000 */
[----:B------:R-:W0:Y:S01]  /*6740*/  SHFL.BFLY PT, R3, R52, 0x8, 0x1f ;  /* 0x0d001f0034037f89 */ /* 0x000e2200000e0000 */
[----:B-1----:R-:W-:-:S04]  /*6750*/  FSETP.GT.AND P6, PT, R47, R6, PT ;  /* 0x000000062f00720b */ /* 0x002fc80003fc4000 */
[----:B------:R-:W-:Y:S02]  /*6760*/  @!P5 FSEL R47, R47, R6, P6 ;  /* 0x000000062f2fd208 */ /* 0x000fe40003000000 */
[C---:B--2---:R-:W-:Y:S02]  /*6770*/  FSETP.GEU.AND P5, PT, R74.reuse, R7, PT ;  /* 0x000000074a00720b */ /* 0x044fe40003fae000 */
[C---:B------:R-:W-:Y:S01]  /*6780*/  FSETP.NAN.AND P6, PT, R65.reuse, R65, PT ;  /* 0x000000414100720b */ /* 0x040fe20003fc8000 */
[----:B------:R-:W1:Y:S03]  /*6790*/  SHFL.BFLY PT, R6, R47, 0x8, 0x1f ;  /* 0x0d001f002f067f89 */ /* 0x000e6600000e0000 */
[----:B------:R-:W-:Y:S02]  /*67a0*/  @P2 SEL R65, R65, R2, P6 ;  /* 0x0000000241412207 */ /* 0x000fe40003000000 */
[----:B------:R-:W-:-:S02]  /*67b0*/  FSETP.NAN.AND P2, PT, R74, R74, PT ;  /* 0x0000004a4a00720b */ /* 0x000fc40003f48000 */
[----:B------:R-:W-:Y:S01]  /*67c0*/  FSETP.NAN.AND P6, PT, R52, R52, PT ;  /* 0x000000343400720b */ /* 0x000fe20003fc8000 */
[----:B------:R-:W-:Y:S02]  /*67d0*/  @!P3 STS [R0], R65 ;  /* 0x000000410000b388 */ /* 0x000fe40000000800 */
[----:B------:R-:W-:Y:S02]  /*67e0*/  @P5 SEL R74, R74, R7, P2 ;  /* 0x000000074a4a5207 */ /* 0x000fe40001000000 */
[----:B0-----:R-:W-:-:S03]  /*67f0*/  FSETP.GT.AND P5, PT, R52, R3, PT ;  /* 0x000000033400720b */ /* 0x001fc60003fa4000 */
[----:B------:R-:W-:Y:S04]  /*6800*/  @!P3 STS [R0+0x10], R74 ;  /* 0x0000104a0000b388 */ /* 0x000fe80000000800 */
[----:B------:R-:W-:Y:S01]  /*6810*/  BAR.SYNC.DEFER_BLOCKING 0x0 ;  /* 0x0000000000007b1d */ /* 0x000fe20000010000 */
[----:B-1----:R-:W-:-:S05]  /*6820*/  FSETP.GT.AND P2, PT, R47, R6, PT ;  /* 0x000000062f00720b */ /* 0x002fca0003f44000 */
[----:B------:R-:W-:Y:S02]  /*6830*/  @!P5 FSEL R52, R52, R3, P6 ;  /* 0x000000033434d208 */ /* 0x000fe40003000000 */
[C---:B------:R-:W-:Y:S02]  /*6840*/  FSETP.NAN.AND P5, PT, R47.reuse, R47, PT ;  /* 0x0000002f2f00720b */ /* 0x040fe40003fa8000 */
[----:B------:R-:W-:Y:S01]  /*6850*/  FSETP.NAN.AND P6, PT, R52, R52, PT ;  /* 0x000000343400720b */ /* 0x000fe20003fc8000 */
[----:B------:R-:W0:Y:S03]  /*6860*/  SHFL.BFLY PT, R5, R52, 0x4, 0x1f ;  /* 0x0c801f0034057f89 */ /* 0x000e2600000e0000 */
[----:B------:R-:W-:-:S05]  /*6870*/  @!P2 FSEL R47, R47, R6, P5 ;  /* 0x000000062f2fa208 */ /* 0x000fca0002800000 */
[----:B------:R-:W1:Y:S04]  /*6880*/  SHFL.BFLY PT, R2, R47, 0x4, 0x1f ;  /* 0x0c801f002f027f89 */ /* 0x000e6800000e0000 */
[----:B------:R-:W2:Y:S01]  /*6890*/  @!P4 LDS R4, [R102.X4] ;  /* 0x000000006604c984 */ /* 0x000ea20000004800 */
[----:B0-----:R-:W-:Y:S02]  /*68a0*/  FSETP.GT.AND P5, PT, R52, R5, PT ;  /* 0x000000053400720b */ /* 0x001fe40003fa4000 */
[----:B-1----:R-:W-:-:S11]  /*68b0*/  FSETP.GT.AND P2, PT, R47, R2, PT ;  /* 0x000000022f00720b */ /* 0x002fd60003f44000 */
[----:B------:R-:W-:Y:S02]  /*68c0*/  @!P5 FSEL R52, R52, R5, P6 ;  /* 0x000000053434d208 */ /* 0x000fe40003000000 */
[----:B------:R-:W-:-:S03]  /*68d0*/  FSETP.NAN.AND P6, PT, R47, R47, PT ;  /* 0x0000002f2f00720b */ /* 0x000fc60003fc8000 */
[----:B------:R-:W-:Y:S01]  /*68e0*/  SHFL.BFLY PT, R5, R52, 0x2, 0x1f ;  /* 0x0c401f0034057f89 */ /* 0x000fe200000e0000 */
[----:B------:R-:W-:Y:S02]  /*68f0*/  @!P2 FSEL R47, R47, R2, P6 ;  /* 0x000000022f2fa208 */ /* 0x000fe40003000000 */
[----:B------:R-:W-:-:S03]  /*6900*/  FSETP.NAN.AND P6, PT, R52, R52, PT ;  /* 0x000000343400720b */ /* 0x000fc60003fc8000 */
[----:B------:R-:W-:Y:S01]  /*6910*/  SHFL.BFLY PT, R6, R47, 0x2, 0x1f ;  /* 0x0c401f002f067f89 */ /* 0x000fe200000e0000 */
[----:B--2---:R-:W-:-:S03]  /*6920*/  FSETP.NAN.AND P2, PT, R4, R4, PT ;  /* 0x000000040400720b */ /* 0x004fc60003f48000 */
[----:B------:R-:W0:Y:S02]  /*6930*/  SHFL.BFLY PT, R3, R4, 0x2, 0x1f ;  /* 0x0c401f0004037f89 */ /* 0x000e2400000e0000 */
[----:B0-----:R-:W-:-:S04]  /*6940*/  FSETP.GEU.AND P5, PT, R4, R3, PT ;  /* 0x000000030400720b */ /* 0x001fc80003fae000 */
[----:B------:R-:W-:Y:S02]  /*6950*/  FSEL R3, R4, R3, !P5 ;  /* 0x0000000304037208 */ /* 0x000fe40006800000 */
[----:B------:R-:W-:Y:S02]  /*6960*/  FSETP.GT.AND P5, PT, R52, R5, PT ;  /* 0x000000053400720b */ /* 0x000fe40003fa4000 */
[----:B------:R-:W-:Y:S02]  /*6970*/  FSEL R3, R4, R3, P2 ;  /* 0x0000000304037208 */ /* 0x000fe40001000000 */
[----:B------:R-:W-:-:S03]  /*6980*/  FSETP.GT.AND P2, PT, R47, R6, PT ;  /* 0x000000062f00720b */ /* 0x000fc60003f44000 */
[----:B------:R-:W0:Y:S06]  /*6990*/  SHFL.BFLY PT, R2, R3, 0x1, 0x1f ;  /* 0x0c201f0003027f89 */ /* 0x000e2c00000e0000 */
[----:B------:R-:W-:Y:S02]  /*69a0*/  @!P5 FSEL R52, R52, R5, P6 ;  /* 0x000000053434d208 */ /* 0x000fe40003000000 */
[----:B------:R-:W-:-:S03]  /*69b0*/  FSETP.NAN.AND P6, PT, R47, R47, PT ;  /* 0x0000002f2f00720b */ /* 0x000fc60003fc8000 */
[----:B------:R-:W1:Y:S01]  /*69c0*/  SHFL.BFLY PT, R7, R52, 0x1, 0x1f ;  /* 0x0c201f0034077f89 */ /* 0x000e6200000e0000 */
[----:B------:R-:W-:Y:S02]  /*69d0*/  @!P2 FSEL R47, R47, R6, P6 ;  /* 0x000000062f2fa208 */ /* 0x000fe40003000000 */
[C---:B------:R-:W-:Y:S02]  /*69e0*/  FSETP.NAN.AND P2, PT, R3.reuse, R3, PT ;  /* 0x000000030300720b */ /* 0x040fe40003f48000 */
[----:B------:R-:W-:Y:S02]  /*69f0*/  FSETP.NAN.AND P6, PT, R52, R52, PT ;  /* 0x000000343400720b */ /* 0x000fe40003fc8000 */
[----:B0-----:R-:W-:-:S13]  /*6a00*/  FSETP.GEU.AND P5, PT, R3, R2, PT ;  /* 0x000000020300720b */ /* 0x001fda0003fae000 */
[----:B------:R-:W-:Y:S02]  /*6a10*/  @P5 SEL R3, R3, R2, P2 ;  /* 0x0000000203035207 */ /* 0x000fe40001000000 */
[----:B------:R-:W0:Y:S01]  /*6a20*/  SHFL.BFLY PT, R2, R47, 0x1, 0x1f ;  /* 0x0c201f002f027f89 */ /* 0x000e2200000e0000 */
[----:B-1----:R-:W-:-:S03]  /*6a30*/  FSETP.GT.AND P5, PT, R52, R7, PT ;  /* 0x000000073400720b */ /* 0x002fc60003fa4000 */
[----:B------:R-:W-:Y:S04]  /*6a40*/  @P0 STS [R102.X4], R3 ;  /* 0x0000000366000388 */ /* 0x000fe80000004800 */
[----:B------:R-:W-:Y:S06]  /*6a50*/  BAR.SYNC.DEFER_BLOCKING 0x0 ;  /* 0x0000000000007b1d */ /* 0x000fec0000010000 */
[----:B------:R-:W-:-:S02]  /*6a60*/  @!P5 SEL R52, R52, R7, P6 ;  /* 0x000000073434d207 */ /* 0x000fc40003000000 */
[C---:B------:R-:W-:Y:S02]  /*6a70*/  FSETP.NAN.AND P5, PT, R47.reuse, R47, PT ;  /* 0x0000002f2f00720b */ /* 0x040fe40003fa8000 */
[CC--:B0-----:R-:W-:Y:S01]  /*6a80*/  FSETP.GT.AND P2, PT, R47.reuse, R2.reuse, PT ;  /* 0x000000022f00720b */ /* 0x0c1fe20003f44000 */
[----:B------:R-:W-:Y:S04]  /*6a90*/  LDS R4, [RZ] ;  /* 0x00000000ff047984 */ /* 0x000fe80000000800 */
[----:B------:R-:W0:Y:S08]  /*6aa0*/  LDS R5, [0x10] ;  /* 0x00001000ff057984 */ /* 0x000e300000000800 */
[----:B------:R-:W-:Y:S01]  /*6ab0*/  @!P2 SEL R47, R47, R2, P5 ;  /* 0x000000022f2fa207 */ /* 0x000fe20002800000 */
[----:B------:R-:W-:Y:S06]  /*6ac0*/  BAR.SYNC.DEFER_BLOCKING 0x0 ;  /* 0x0000000000007b1d */ /* 0x000fec0000010000 */
[----:B0-----:R-:W-:Y:S04]  /*6ad0*/  STS.64 [RZ], R4 ;  /* 0x00000004ff007388 */ /* 0x001fe80000000a00 */
[----:B------:R-:W-:Y:S06]  /*6ae0*/  BAR.SYNC.DEFER_BLOCKING 0x0 ;  /* 0x0000000000007b1d */ /* 0x000fec0000010000 */
[----:B------:R-:W-:Y:S04]  /*6af0*/  LDS R2, [R39.X4] ;  /* 0x0000000027027984 */ /* 0x000fe80000004800 */
[----:B------:R-:W-:Y:S06]  /*6b00*/  BAR.SYNC.DEFER_BLOCKING 0x0 ;  /* 0x0000000000007b1d */ /* 0x000fec0000010000 */
[----:B------:R-:W-:Y:S04]  /*6b10*/  @!P3 STS [R0], R52 ;  /* 0x000000340000b388 */ /* 0x000fe80000000800 */
[----:B------:R-:W-:Y:S04]  /*6b20*/  @!P3 STS [R0+0x10], R47 ;  /* 0x0000102f0000b388 */ /* 0x000fe80000000800 */
[----:B------:R-:W-:Y:S06]  /*6b30*/  BAR.SYNC.DEFER_BLOCKING 0x0 ;  /* 0x0000000000007b1d */ /* 0x000fec0000010000 */
[----:B------:R-:W0:Y:S04]  /*6b40*/  @!P4 LDS R8, [R102.X4] ;  /* 0x000000006608c984 */ /* 0x000e280000004800 */
[----:B0-----:R-:W0:Y:S01]  /*6b50*/  SHFL.BFLY PT, R3, R8, 0x2, 0x1f ;  /* 0x0c401f0008037f89 */ /* 0x001e2200000e0000 */
[----:B------:R-:W-:-:S02]  /*6b60*/  FSETP.NAN.AND P3, PT, R8, R8, PT ;  /* 0x000000080800720b */ /* 0x000fc40003f68000 */
[----:B0-----:R-:W-:-:S04]  /*6b70*/  FSETP.GT.AND P2, PT, R8, R3, PT ;  /* 0x000000030800720b */ /* 0x001fc80003f44000 */
[----:B------:R-:W-:-:S04]  /*6b80*/  FSEL R3, R8, R3, P2 ;  /* 0x0000000308037208 */ /* 0x000fc80001000000 */
[----:B------:R-:W-:-:S04]  /*6b90*/  FSEL R3, R8, R3, P3 ;  /* 0x0000000308037208 */ /* 0x000fc80001800000 */
[C---:B------:R-:W-:Y:S01]  /*6ba0*/  FSETP.NAN.AND P3, PT, R3.reuse, R3, PT ;  /* 0x000000030300720b */ /* 0x040fe20003f68000 */
[----:B------:R-:W0:Y:S02]  /*6bb0*/  SHFL.BFLY PT, R6, R3, 0x1, 0x1f ;  /* 0x0c201f0003067f89 */ /* 0x000e2400000e0000 */
[----:B0-----:R-:W-:-:S13]  /*6bc0*/  FSETP.GT.AND P2, PT, R3, R6, PT ;  /* 0x000000060300720b */ /* 0x001fda0003f44000 */
[----:B------:R-:W-:Y:S02]  /*6bd0*/  @!P2 SEL R3, R3, R6, P3 ;  /* 0x000000060303a207 */ /* 0x000fe40001800000 */
[----:B------:R-:W-:-:S03]  /*6be0*/  FSETP.GE.AND P2, PT, R5, RZ, PT ;  /* 0x000000ff0500720b */ /* 0x000fc60003f46000 */
[----:B------:R-:W-:Y:S04]  /*6bf0*/  @P0 STS [R102.X4], R3 ;  /* 0x0000000366000388 */ /* 0x000fe80000004800 */
[----:B------:R-:W-:Y:S01]  /*6c00*/  BAR.SYNC.DEFER_BLOCKING 0x0 ;  /* 0x0000000000007b1d */ /* 0x000fe20000010000 */
[C---:B------:R-:W-:Y:S02]  /*6c10*/  FSETP.GE.AND P0, PT, R4.reuse, RZ, PT ;  /* 0x000000ff0400720b */ /* 0x040fe40003f06000 */
[----:B------:R-:W-:Y:S02]  /*6c20*/  FSEL R5, R5, RZ, !P2 ;  /* 0x000000ff05057208 */ /* 0x000fe40005000000 */
[----:B------:R-:W-:-:S03]  /*6c30*/  FSEL R4, R4, RZ, !P0 ;  /* 0x000000ff04047208 */ /* 0x000fc60004000000 */
[----:B------:R-:W-:Y:S02]  /*6c40*/  FADD R5, RZ, -R5 ;  /* 0x80000005ff057221 */ /* 0x000fe40000000000 */
[----:B------:R-:W-:-:S03]  /*6c50*/  FADD R4, RZ, -R4 ;  /* 0x80000004ff047221 */ /* 0x000fc60000000000 */
[----:B------:R-:W-:Y:S02]  /*6c60*/  FSETP.NAN.AND P4, PT, R5, R5, PT ;  /* 0x000000050500720b */ /* 0x000fe40003f88000 */
[----:B------:R-:W-:Y:S01]  /*6c70*/  FSETP.NAN.AND P3, PT, R4, R4, PT ;  /* 0x000000040400720b */ /* 0x000fe20003f68000 */
[----:B------:R-:W0:Y:S04]  /*6c80*/  LDS R6, [RZ] ;  /* 0x00000000ff067984 */ /* 0x000e280000000800 */
[----:B------:R-:W1:Y:S04]  /*6c90*/  LDS R7, [0x10] ;  /* 0x00001000ff077984 */ /* 0x000e680000000800 */
[----:B------:R-:W-:Y:S01]  /*6ca0*/  BAR.SYNC.DEFER_BLOCKING 0x0 ;  /* 0x0000000000007b1d */ /* 0x000fe20000010000 */
[----:B0-----:R-:W-:-:S05]  /*6cb0*/  FSETP.GTU.AND P0, PT, R6, RZ, PT ;  /* 0x000000ff0600720b */ /* 0x001fca0003f0c000 */
[----:B-1----:R0:W-:Y:S01]  /*6cc0*/  STS.64 [RZ], R6 ;  /* 0x00000006ff007388 */ /* 0x0021e20000000a00 */
[----:B------:R-:W-:-:S03]  /*6cd0*/  FSEL R3, R6, RZ, P0 ;  /* 0x000000ff06037208 */ /* 0x000fc60000000000 */
[----:B------:R-:W-:Y:S01]  /*6ce0*/  BAR.SYNC.DEFER_BLOCKING 0x0 ;  /* 0x0000000000007b1d */ /* 0x000fe20000010000 */
[C---:B------:R-:W-:Y:S02]  /*6cf0*/  FSETP.GTU.AND P2, PT, R7.reuse, RZ, PT ;  /* 0x000000ff0700720b */ /* 0x040fe40003f4c000 */
[CC--:B------:R-:W-:Y:S02]  /*6d00*/  FSETP.GT.AND P0, PT, R4.reuse, R3.reuse, PT ;  /* 0x000000030400720b */ /* 0x0c0fe40003f04000 */
[----:B------:R-:W-:Y:S01]  /*6d10*/  FSEL R0, R7, RZ, P2 ;  /* 0x000000ff07007208 */ /* 0x000fe20001000000 */
[----:B0-----:R-:W0:Y:S01]  /*6d20*/  S2R R6, SR_TID.X ;  /* 0x0000000000067919 */ /* 0x001e220000002100 */
[----:B------:R-:W-:Y:S02]  /*6d30*/  @!P3 FSEL R4, R4, R3, P0 ;  /* 0x000000030404b208 */ /* 0x000fe40000000000 */
[----:B------:R-:W-:-:S03]  /*6d40*/  FSETP.GT.AND P2, PT, R5, R0, PT ;  /* 0x000000000500720b */ /* 0x000fc60003f44000 */
[----:B------:R-:W-:Y:S01]  /*6d50*/  FMUL R4, R4, 0.0078740157186985015869 ;  /* 0x3c01020404047820 */ /* 0x000fe20000400000 */
[----:B------:R-:W-:Y:S01]  /*6d60*/  @!P4 FSEL R5, R5, R0, P2 ;  /* 0x000000000505c208 */ /* 0x000fe20001000000 */
[----:B------:R-:W-:-:S03]  /*6d70*/  IMAD.MOV.U32 R0, RZ, RZ, 0x3e800000 ;  /* 0x3e800000ff007424 */ /* 0x000fc600078e00ff */
[C---:B------:R-:W-:Y:S01]  /*6d80*/  FSETP.GT.AND P0, PT, R4.reuse, 9.9999997473787516356e-06, PT ;  /* 0x3727c5ac0400780b */ /* 0x040fe20003f04000 */
[----:B------:R-:W-:Y:S01]  /*6d90*/  FMUL R5, R5, 0.0078740157186985015869 ;  /* 0x3c01020405057820 */ /* 0x000fe20000400000 */
[----:B------:R-:W-:-:S04]  /*6da0*/  FSETP.NAN.AND P2, PT, R4, R4, PT ;  /* 0x000000040400720b */ /* 0x000fc80003f48000 */
[C---:B------:R-:W-:Y:S01]  /*6db0*/  FSETP.GT.AND P3, PT, R5.reuse, 9.9999997473787516356e-06, PT ;  /* 0x3727c5ac0500780b */ /* 0x040fe20003f64000 */
[----:B------:R-:W1:Y:S06]  /*6dc0*/  LDS R39, [R39.X4] ;  /* 0x0000000027277984 */ /* 0x000e6c0000004800 */
[----:B------:R-:W-:Y:S02]  /*6dd0*/  @!P0 FSEL R4, R4, 9.9999997473787516356e-06, P2 ;  /* 0x3727c5ac04048808 */ /* 0x000fe40001000000 */
[----:B------:R-:W-:Y:S02]  /*6de0*/  FSETP.NAN.AND P0, PT, R5, R5, PT ;  /* 0x000000050500720b */ /* 0x000fe40003f08000 */
[----:B------:R-:W-:-:S02]  /*6df0*/  FSETP.GT.AND P2, PT, |R4|, 8.50705917302346158658e+37, PT ;  /* 0x7e8000000400780b */ /* 0x000fc40003f44200 */
[----:B------:R-:W-:Y:S02]  /*6e00*/  @!P3 FSEL R5, R5, 9.9999997473787516356e-06, P0 ;  /* 0x3727c5ac0505b808 */ /* 0x000fe40000000000 */
[----:B------:R-:W-:Y:S02]  /*6e10*/  LOP3.LUT P0, RZ, R102, 0x7e, RZ, 0xc0, !PT ;  /* 0x0000007e66ff7812 */ /* 0x000fe4000780c0ff */
[C---:B------:R-:W-:Y:S02]  /*6e20*/  FSETP.GT.AND P3, PT, |R5|.reuse, 8.50705917302346158658e+37, PT ;  /* 0x7e8000000500780b */ /* 0x040fe40003f64200 */
[C---:B------:R-:W-:Y:S02]  /*6e30*/  FSETP.GEU.AND P4, PT, |R4|.reuse, 1.175494350822287508e-38, PT ;  /* 0x008000000400780b */ /* 0x040fe40003f8e200 */
[----:B------:R-:W-:Y:S02]  /*6e40*/  FSETP.GEU.AND P5, PT, |R5|, 1.175494350822287508e-38, PT ;  /* 0x008000000500780b */ /* 0x000fe40003fae200 */
[----:B------:R-:W-:Y:S01]  /*6e50*/  ISETP.LT.AND P0, PT, R101, 0x200, !P0 ;  /* 0x000002006500780c */ /* 0x000fe20004701270 */
[----:B------:R-:W-:Y:S01]  /*6e60*/  @P2 FMUL R4, R4, 0.25 ;  /* 0x3e80000004042820 */ /* 0x000fe20000400000 */
[----:B------:R-:W-:-:S02]  /*6e70*/  FSEL R7, R0, 1, P2 ;  /* 0x3f80000000077808 */ /* 0x000fc40001000000 */
[----:B------:R-:W-:Y:S02]  /*6e80*/  FSEL R0, R0, 1, P3 ;  /* 0x3f80000000007808 */ /* 0x000fe40001800000 */
[----:B0-----:R-:W-:Y:S01]  /*6e90*/  LOP3.LUT R6, R6, 0x40, RZ, 0xc0, !PT ;  /* 0x0000004006067812 */ /* 0x001fe200078ec0ff */
[----:B------:R-:W-:Y:S02]  /*6ea0*/  @P3 FMUL R5, R5, 0.25 ;  /* 0x3e80000005053820 */ /* 0x000fe40000400000 */
[----:B------:R-:W-:Y:S01]  /*6eb0*/  @!P4 FMUL R4, R4, 16777216 ;  /* 0x4b8000000404c820 */ /* 0x000fe20000400000 */
[----:B------:R-:W-:Y:S01]  /*6ec0*/  @!P4 FMUL R7, R7, 16777216 ;  /* 0x4b8000000707c820 */ /* 0x000fe20000400000 */
[----:B------:R-:W-:Y:S01]  /*6ed0*/  @!P5 FMUL R5, R5, 16777216 ;  /* 0x4b8000000505d820 */ /* 0x000fe20000400000 */
[----:B------:R-:W-:-:S03]  /*6ee0*/  @!P5 FMUL R0, R0, 16777216 ;  /* 0x4b8000000000d820 */ /* 0x000fc60000400000 */
[----:B------:R-:W0:Y:S01]  /*6ef0*/  MUFU.RCP R4, R4 ;  /* 0x0000000400047308 */ /* 0x000e220000001000 */
[----:B-1----:R-:W-:Y:S01]  /*6f00*/  F2FP.BF16.PACK_AB R39, R39, R2 ;  /* 0x000000022727723e */ /* 0x002fe200000010ff */
[----:B------:R-:W-:-:S03]  /*6f10*/  IMAD.WIDE R2, R101, R40, c[0x0][0x1b0] ;  /* 0x00006c0065027625 */ /* 0x000fc600078e0228 */
[----:B------:R-:W-:Y:S01]  /*6f20*/  PRMT R20, R39, 0x7632, R20 ;  /* 0x0000763227147816 */ /* 0x000fe20000000014 */
[----:B------:R-:W-:Y:S01]  /*6f30*/  IMAD.WIDE R40, R101, R40, c[0x0][0x1b8] ;  /* 0x00006e0065287625 */ /* 0x000fe200078e0228 */
[----:B------:R1:W-:Y:S01]  /*6f40*/  @P0 STG.E.U16 [R2.64], R39 ;  /* 0x0000002702000986 */ /* 0x0003e2000c101506 */
[----:B------:R-:W2:Y:S03]  /*6f50*/  MUFU.RCP R5, R5 ;  /* 0x0000000500057308 */ /* 0x000ea60000001000 */
[----:B------:R1:W-:Y:S01]  /*6f60*/  @P0 STG.E.U16 [R40.64], R20 ;  /* 0x0000001428000986 */ /* 0x0003e2000c101506 */
[----:B0-----:R-:W-:-:S03]  /*6f70*/  FMUL R4, R4, R7 ;  /* 0x0000000704047220 */ /* 0x001fc60000400000 */
[----:B------:R-:W-:Y:S01]  /*6f80*/  BAR.SYNC.DEFER_BLOCKING 0x0 ;  /* 0x0000000000007b1d */ /* 0x000fe20000010000 */
[----:B--2---:R-:W-:Y:S01]  /*6f90*/  FMUL R5, R5, R0 ;  /* 0x0000000005057220 */ /* 0x004fe20000400000 */
[----:B------:R-:W-:-:S04]  /*6fa0*/  SHF.R.U32.HI R0, RZ, 0x3, R6 ;  /* 0x00000003ff007819 */ /* 0x000fc80000011606 */
[----:B------:R1:W-:Y:S04]  /*6fb0*/  STS [RZ], R4 ;  /* 0x00000004ff007388 */ /* 0x0003e80000000800 */
[----:B------:R1:W-:Y:S04]  /*6fc0*/  STS [0x8], R5 ;  /* 0x00000805ff007388 */ /* 0x0003e80000000800 */
[----:B------:R-:W-:Y:S06]  /*6fd0*/  BAR.SYNC.DEFER_BLOCKING 0x0 ;  /* 0x0000000000007b1d */ /* 0x000fec0000010000 */
[----:B-1----:R-:W0:Y:S02]  /*6fe0*/  LDS R0, [R0] ;  /* 0x0000000000007984 */ /* 0x002e240000000800 */
.L_x_5:
[----:B------:R-:W-:Y:S01]  /*6ff0*/  IADD3 R12, R94, UR4, RZ ;  /* 0x000000045e0c7c10 */ /* 0x000fe2000fffe0ff */
[----:B------:R-:W-:Y:S01]  /*7000*/  IMAD.MOV.U32 R13, RZ, RZ, 0x2 ;  /* 0x00000002ff0d7424 */ /* 0x000fe200078e00ff */
[----:B0-----:R-:W-:Y:S01]  /*7010*/  CS2R R8, SRZ ;  /* 0x0000000000087805 */ /* 0x001fe2000001ff00 */
[----:B------:R-:W-:Y:S01]  /*7020*/  CS2R R10, SRZ ;  /* 0x00000000000a7805 */ /* 0x000fe2000001ff00 */
[----:B------:R-:W-:-:S05]  /*7030*/  IADD3 R25, R12, 0x400, RZ ;  /* 0x000004000c197810 */ /* 0x000fca0007ffe0ff */
[----:B------:R-:W-:Y:S01]  /*7040*/  IMAD.WIDE R2, R25, R13, c[0x0][0x1a8] ;  /* 0x00006a0019027625 */ /* 0x000fe200078e020d */
[----:B------:R-:W-:-:S04]  /*7050*/  IADD3 R12, R12, 0x408, RZ ;  /* 0x000004080c0c7810 */ /* 0x000fc80007ffe0ff */
[----:B------:R-:W2:Y:S01]  /*7060*/  @!P1 LDG.E.EF.128 R8, [R2.64] ;  /* 0x0000000602089981 */ /* 0x000ea2000c0e1d00 */
[----:B------:R-:W-:Y:S01]  /*7070*/  CS2R R4, SRZ ;  /* 0x0000000000047805 */ /* 0x000fe2000001ff00 */
[----:B------:R-:W-:Y:S01]  /*7080*/  CS2R R6, SRZ ;  /* 0x0000000000067805 */ /* 0x000fe2000001ff00 */
[----:B------:R-:W-:-:S05]  /*7090*/  IMAD.WIDE R12, R12, R13, c[0x0][0x1a8] ;  /* 0x00006a000c0c7625 */ /* 0x000fca00078e020d */
[----:B------:R1:W3:Y:S01]  /*70a0*/  @!P1 LDG.E.EF.128 R4, [R12.64] ;  /* 0x000000060c049981 */ /* 0x0002e2000c0e1d00 */
[----:B------:R-:W-:-:S04]  /*70b0*/  UIADD3 UR4, UP0, UR4, 0x400, URZ ;  /* 0x0000040004047890 */ /* 0x000fc8000ff1e03f */
[----:B------:R-:W-:Y:S02]  /*70c0*/  UIADD3.X UR5, URZ, UR5, URZ, UP0, !UPT ;  /* 0x000000053f057290 */ /* 0x000fe400087fe43f */
[----:B------:R-:W-:-:S04]  /*70d0*/  UISETP.GE.U32.AND UP0, UPT, UR4, 0x800, UPT ;  /* 0x000008000400788c */ /* 0x000fc8000bf06070 */
[----:B------:R-:W-:Y:S01]  /*70e0*/  UISETP.GE.U32.AND.EX UP0, UPT, UR5, URZ, UPT, UP0 ;  /* 0x0000003f0500728c */ /* 0x000fe2000bf06100 */
[C---:B--2---:R-:W-:Y:S01]  /*70f0*/  IMAD.U32 R15, R8.reuse, 0x10000, RZ ;  /* 0x00010000080f7824 */ /* 0x044fe200078e00ff */
[----:B------:R-:W-:Y:S01]  /*7100*/  PRMT R8, R8, 0x7632, R8 ;  /* 0x0000763208087816 */ /* 0x000fe20000000008 */
[C---:B------:R-:W-:Y:S01]  /*7110*/  IMAD.U32 R3, R10.reuse, 0x10000, RZ ;  /* 0x000100000a037824 */ /* 0x040fe200078e00ff */
[----:B------:R-:W-:Y:S01]  /*7120*/  PRMT R10, R10, 0x7632, R10 ;  /* 0x000076320a0a7816 */ /* 0x000fe2000000000a */
[C---:B0-----:R-:W-:Y:S01]  /*7130*/  FMUL R14, R0.reuse, R15 ;  /* 0x0000000f000e7220 */ /* 0x041fe20000400000 */
[----:B------:R-:W-:Y:S01]  /*7140*/  IMAD.U32 R15, R9, 0x10000, RZ ;  /* 0x00010000090f7824 */ /* 0x000fe200078e00ff */
[C---:B------:R-:W-:Y:S01]  /*7150*/  FMUL R2, R0.reuse, R3 ;  /* 0x0000000300027220 */ /* 0x040fe20000400000 */
[----:B------:R-:W-:Y:S01]  /*7160*/  IMAD.U32 R3, R11, 0x10000, RZ ;  /* 0x000100000b037824 */ /* 0x000fe200078e00ff */
[----:B------:R0:W2:Y:S01]  /*7170*/  FRND R17, R14 ;  /* 0x0000000e00117307 */ /* 0x0000a20000201000 */
[C---:B------:R-:W-:Y:S01]  /*7180*/  FMUL R15, R0.reuse, R15 ;  /* 0x0000000f000f7220 */ /* 0x040fe20000400000 */
[----:B------:R-:W-:Y:S01]  /*7190*/  PRMT R9, R9, 0x7632, R9 ;  /* 0x0000763209097816 */ /* 0x000fe20000000009 */
[----:B-1----:R-:W-:Y:S01]  /*71a0*/  FMUL R12, R0, R3 ;  /* 0x00000003000c7220 */ /* 0x002fe20000400000 */
[----:B---3--:R-:W-:Y:S01]  /*71b0*/  IMAD.U32 R3, R5, 0x10000, RZ ;  /* 0x0001000005037824 */ /* 0x008fe200078e00ff */
[----:B------:R-:W-:Y:S01]  /*71c0*/  PRMT R11, R11, 0x7632, R11 ;  /* 0x000076320b0b7816 */ /* 0x000fe2000000000b */
[C---:B------:R-:W-:Y:S01]  /*71d0*/  IMAD.U32 R13, R4.reuse, 0x10000, RZ ;  /* 0x00010000040d7824 */ /* 0x040fe200078e00ff */
[----:B------:R-:W-:Y:S01]  /*71e0*/  PRMT R4, R4, 0x7632, R4 ;  /* 0x0000763204047816 */ /* 0x000fe20000000004 */
[----:B------:R-:W1:Y:S01]  /*71f0*/  FRND R15, R15 ;  /* 0x0000000f000f7307 */ /* 0x000e620000201000 */
[C---:B0-----:R-:W-:Y:S01]  /*7200*/  FMUL R14, R0.reuse, R3 ;  /* 0x00000003000e7220 */ /* 0x041fe20000400000 */
[----:B------:R-:W-:Y:S01]  /*7210*/  IMAD.U32 R3, R7, 0x10000, RZ ;  /* 0x0001000007037824 */ /* 0x000fe200078e00ff */
[----:B------:R-:W-:Y:S01]  /*7220*/  FMUL R16, R0, R13 ;  /* 0x0000000d00107220 */ /* 0x000fe20000400000 */
[----:B------:R-:W-:Y:S01]  /*7230*/  IMAD.U32 R9, R9, 0x10000, RZ ;  /* 0x0001000009097824 */ /* 0x000fe200078e00ff */
[----:B------:R-:W-:Y:S01]  /*7240*/  PRMT R5, R5, 0x7632, R5 ;  /* 0x0000763205057816 */ /* 0x000fe20000000005 */
[C---:B------:R-:W-:Y:S01]  /*7250*/  IMAD.U32 R13, R6.reuse, 0x10000, RZ ;  /* 0x00010000060d7824 */ /* 0x040fe200078e00ff */
[----:B------:R-:W-:Y:S01]  /*7260*/  PRMT R6, R6, 0x7632, R6 ;  /* 0x0000763206067816 */ /* 0x000fe20000000006 */
[----:B------:R-:W0:Y:S01]  /*7270*/  FRND R18, R2 ;  /* 0x0000000200127307 */ /* 0x000e220000201000 */
[C---:B--2---:R-:W-:Y:S01]  /*7280*/  FSETP.GT.AND P2, PT, R17.reuse, -127, PT ;  /* 0xc2fe00001100780b */ /* 0x044fe20003f44000 */
[C---:B------:R-:W-:Y:S01]  /*7290*/  FMUL R9, R0.reuse, R9 ;  /* 0x0000000900097220 */ /* 0x040fe20000400000 */
[----:B------:R-:W-:Y:S01]  /*72a0*/  FSETP.NAN.AND P3, PT, R17, R17, PT ;  /* 0x000000111100720b */ /* 0x000fe20003f68000 */
[----:B------:R-:W-:Y:S01]  /*72b0*/  IMAD.U32 R11, R11, 0x10000, RZ ;  /* 0x000100000b0b7824 */ /* 0x000fe200078e00ff */
[C---:B------:R-:W-:Y:S01]  /*72c0*/  FMUL R13, R0.reuse, R13 ;  /* 0x0000000d000d7220 */ /* 0x040fe20000400000 */
[----:B------:R-:W-:Y:S01]  /*72d0*/  IMAD.U32 R5, R5, 0x10000, RZ ;  /* 0x0001000005057824 */ /* 0x000fe200078e00ff */
[----:B------:R-:W-:Y:S01]  /*72e0*/  PRMT R7, R7, 0x7632, R7 ;  /* 0x0000763207077816 */ /* 0x000fe20000000007 */
[----:B------:R2:W3:Y:S01]  /*72f0*/  FRND R19, R12 ;  /* 0x0000000c00137307 */ /* 0x0004e20000201000 */
[----:B-1----:R-:W-:Y:S01]  /*7300*/  FSETP.GT.AND P4, PT, R15, -127, PT ;  /* 0xc2fe00000f00780b */ /* 0x002fe20003f84000 */
[C---:B------:R-:W-:Y:S01]  /*7310*/  FMUL R11, R0.reuse, R11 ;  /* 0x0000000b000b7220 */ /* 0x040fe20000400000 */
[----:B------:R-:W-:Y:S01]  /*7320*/  FMUL R5, R0, R5 ;  /* 0x0000000500057220 */ /* 0x000fe20000400000 */
[----:B------:R-:W-:-:S02]  /*7330*/  IMAD.U32 R7, R7, 0x10000, RZ ;  /* 0x0001000007077824 */ /* 0x000fc400078e00ff */
[----:B------:R-:W-:Y:S02]  /*7340*/  @!P2 FSEL R17, R17, -127, P3 ;  /* 0xc2fe00001111a808 */ /* 0x000fe40001800000 */
[----:B------:R-:W-:Y:S01]  /*7350*/  FRND R20, R14 ;  /* 0x0000000e00147307 */ /* 0x000fe20000201000 */
[----:B--2---:R-:W-:Y:S01]  /*7360*/  FMUL R12, R0, R3 ;  /* 0x00000003000c7220 */ /* 0x004fe20000400000 */
[----:B------:R-:W-:Y:S01]  /*7370*/  IMAD.U32 R3, R8, 0x10000, RZ ;  /* 0x0001000008037824 */ /* 0x000fe200078e00ff */
[----:B0-----:R-:W-:Y:S01]  /*7380*/  FSETP.GT.AND P0, PT, R18, -127, PT ;  /* 0xc2fe00001200780b */ /* 0x001fe20003f04000 */
[C---:B------:R-:W-:Y:S01]  /*7390*/  FMUL R7, R0.reuse, R7 ;  /* 0x0000000700077220 */ /* 0x040fe20000400000 */
[----:B------:R-:W-:Y:S01]  /*73a0*/  FSETP.NAN.AND P2, PT, R15, R15, PT ;  /* 0x0000000f0f00720b */ /* 0x000fe20003f48000 */
[----:B------:R-:W-:Y:S01]  /*73b0*/  FMUL R2, R0, R3 ;  /* 0x0000000300027220 */ /* 0x000fe20000400000 */
[----:B------:R-:W-:Y:S01]  /*73c0*/  IMAD.U32 R3, R10, 0x10000, RZ ;  /* 0x000100000a037824 */ /* 0x000fe200078e00ff */
[----:B------:R-:W0:Y:S01]  /*73d0*/  FRND R9, R9 ;  /* 0x0000000900097307 */ /* 0x000e220000201000 */
[----:B---3--:R-:W-:-:S02]  /*73e0*/  FSETP.GT.AND P3, PT, R19, -127, PT ;  /* 0xc2fe00001300780b */ /* 0x008fc40003f64000 */
[----:B------:R-:W-:Y:S01]  /*73f0*/  @!P4 FSEL R15, R15, -127, P2 ;  /* 0xc2fe00000f0fc808 */ /* 0x000fe20001000000 */
[----:B------:R-:W-:Y:S01]  /*7400*/  FMUL R8, R0, R3 ;  /* 0x0000000300087220 */ /* 0x000fe20000400000 */
[----:B------:R-:W-:Y:S01]  /*7410*/  FSETP.NAN.AND P2, PT, R18, R18, PT ;  /* 0x000000121200720b */ /* 0x000fe20003f48000 */
[----:B------:R-:W-:Y:S01]  /*7420*/  IMAD.U32 R3, R4, 0x10000, RZ ;  /* 0x0001000004037824 */ /* 0x000fe200078e00ff */
[----:B------:R-:W-:Y:S01]  /*7430*/  FSETP.GEU.AND P4, PT, R17, 127, PT ;  /* 0x42fe00001100780b */ /* 0x000fe20003f8e000 */
[----:B------:R1:W2:Y:S01]  /*7440*/  FRND R14, R2 ;  /* 0x00000002000e7307 */ /* 0x0002a20000201000 */
[----:B------:R-:W-:Y:S02]  /*7450*/  @!P0 FSEL R18, R18, -127, P2 ;  /* 0xc2fe000012128808 */ /* 0x000fe40001000000 */
[----:B------:R-:W-:-:S04]  /*7460*/  FSETP.NAN.AND P0, PT, R19, R19, PT ;  /* 0x000000131300720b */ /* 0x000fc80003f08000 */
[----:B------:R-:W-:Y:S01]  /*7470*/  @!P3 FSEL R19, R19, -127, P0 ;  /* 0xc2fe00001313b808 */ /* 0x000fe20000000000 */
[----:B------:R-:W3:Y:S01]  /*7480*/  FRND R16, R16 ;  /* 0x0000001000107307 */ /* 0x000ee20000201000 */
[----:B-1----:R-:W-:Y:S01]  /*7490*/  FMUL R2, R0, R3 ;  /* 0x0000000300027220 */ /* 0x002fe20000400000 */
[C---:B0-----:R-:W-:Y:S01]  /*74a0*/  FSETP.GT.AND P2, PT, R9.reuse, -127, PT ;  /* 0xc2fe00000900780b */ /* 0x041fe20003f44000 */
[----:B------:R-:W-:Y:S01]  /*74b0*/  IMAD.U32 R3, R6, 0x10000, RZ ;  /* 0x0001000006037824 */ /* 0x000fe200078e00ff */
[----:B------:R-:W-:-:S03]  /*74c0*/  FSETP.NAN.AND P3, PT, R9, R9, PT ;  /* 0x000000090900720b */ /* 0x000fc60003f68000 */
[----:B------:R-:W-:Y:S01]  /*74d0*/  FMUL R3, R0, R3 ;  /* 0x0000000300037220 */ /* 0x000fe20000400000 */
[C---:B--2---:R-:W-:Y:S01]  /*74e0*/  FSETP.GT.AND P5, PT, R14.reuse, -127, PT ;  /* 0xc2fe00000e00780b */ /* 0x044fe20003fa4000 */
[----:B------:R-:W0:Y:S01]  /*74f0*/  F2I.S16.TRUNC.NTZ R6, R17 ;  /* 0x0000001100067305 */ /* 0x000e22000020e900 */
[----:B------:R-:W-:-:S05]  /*7500*/  FSETP.NAN.AND P0, PT, R14, R14, PT ;  /* 0x0000000e0e00720b */ /* 0x000fca0003f08000 */
[----:B------:R-:W-:Y:S02]  /*7510*/  @!P2 FSEL R9, R9, -127, P3 ;  /* 0xc2fe00000909a808 */ /* 0x000fe40001800000 */
[----:B------:R-:W1:Y:S01]  /*7520*/  FRND R8, R8 ;  /* 0x0000000800087307 */ /* 0x000e620000201000 */
[----:B------:R-:W-:Y:S02]  /*7530*/  FSETP.GT.AND P3, PT, R20, -127, PT ;  /* 0xc2fe00001400780b */ /* 0x000fe40003f64000 */
[----:B------:R-:W-:Y:S02]  /*7540*/  FSETP.GEU.AND P2, PT, R15, 127, PT ;  /* 0x42fe00000f00780b */ /* 0x000fe40003f4e000 */
[----:B------:R-:W-:Y:S02]  /*7550*/  @!P5 FSEL R14, R14, -127, P0 ;  /* 0xc2fe00000e0ed808 */ /* 0x000fe40000000000 */
[----:B---3--:R-:W-:Y:S01]  /*7560*/  FSETP.GT.AND P0, PT, R16, -127, PT ;  /* 0xc2fe00001000780b */ /* 0x008fe20003f04000 */
[----:B------:R-:W2:Y:S01]  /*7570*/  F2I.S16.TRUNC.NTZ R10, R15 ;  /* 0x0000000f000a7305 */ /* 0x000ea2000020e900 */
[----:B------:R-:W-:-:S02]  /*7580*/  FSETP.NAN.AND P5, PT, R17, R17, PT ;  /* 0x000000111100720b */ /* 0x000fc40003fa8000 */
[----:B0-----:R-:W-:Y:S02]  /*7590*/  LOP3.LUT R17, R6, 0xffff, RZ, 0xc0, !PT ;  /* 0x0000ffff06117812 */ /* 0x001fe400078ec0ff */
[----:B------:R-:W-:Y:S02]  /*75a0*/  FSETP.NAN.AND P6, PT, R16, R16, PT ;  /* 0x000000101000720b */ /* 0x000fe40003fc8000 */
[----:B------:R-:W-:Y:S01]  /*75b0*/  @P4 SEL R17, R17, 0x7f, P5 ;  /* 0x0000007f11114807 */ /* 0x000fe20002800000 */
[----:B------:R-:W0:Y:S01]  /*75c0*/  FRND R11, R11 ;  /* 0x0000000b000b7307 */ /* 0x000e220000201000 */
[----:B-1----:R-:W-:Y:S02]  /*75d0*/  FSETP.GT.AND P5, PT, R8, -127, PT ;  /* 0xc2fe00000800780b */ /* 0x002fe40003fa4000 */
[----:B------:R-:W-:Y:S02]  /*75e0*/  FSETP.NAN.AND P4, PT, R15, R15, PT ;  /* 0x0000000f0f00720b */ /* 0x000fe40003f88000 */
[----:B------:R-:W-:-:S02]  /*75f0*/  @!P0 FSEL R16, R16, -127, P6 ;  /* 0xc2fe000010108808 */ /* 0x000fc40003000000 */
[----:B------:R-:W-:Y:S01]  /*7600*/  FSETP.GEU.AND P0, PT, R14, 127, PT ;  /* 0x42fe00000e00780b */ /* 0x000fe20003f0e000 */
[----:B------:R-:W1:Y:S01]  /*7610*/  F2I.S16.TRUNC.NTZ R4, R14 ;  /* 0x0000000e00047305 */ /* 0x000e62000020e900 */
[----:B------:R-:W-:Y:S02]  /*7620*/  FSETP.NAN.AND P6, PT, R20, R20, PT ;  /* 0x000000141400720b */ /* 0x000fe40003fc8000 */
[----:B--2---:R-:W-:Y:S02]  /*7630*/  LOP3.LUT R15, R10, 0xffff, RZ, 0xc0, !PT ;  /* 0x0000ffff0a0f7812 */ /* 0x004fe400078ec0ff */
[----:B------:R-:W-:Y:S02]  /*7640*/  @!P3 FSEL R20, R20, -127, P6 ;  /* 0xc2fe00001414b808 */ /* 0x000fe40003000000 */
[----:B------:R-:W-:Y:S01]  /*7650*/  FSETP.GEU.AND P3, PT, R9, 127, PT ;  /* 0x42fe00000900780b */ /* 0x000fe20003f6e000 */
[----:B------:R-:W2:Y:S01]  /*7660*/  FRND R2, R2 ;  /* 0x0000000200027307 */ /* 0x000ea20000201000 */
[----:B------:R-:W-:-:S02]  /*7670*/  @P2 SEL R15, R15, 0x7f, P4 ;  /* 0x0000007f0f0f2807 */ /* 0x000fc40002000000 */
[----:B------:R-:W-:Y:S02]  /*7680*/  FSETP.NAN.AND P2, PT, R14, R14, PT ;  /* 0x0000000e0e00720b */ /* 0x000fe40003f48000 */
[----:B0-----:R-:W-:Y:S02]  /*7690*/  FSETP.GT.AND P4, PT, R11, -127, PT ;  /* 0xc2fe00000b00780b */ /* 0x001fe40003f84000 */
[----:B------:R-:W-:Y:S01]  /*76a0*/  FSETP.NAN.AND P6, PT, R8, R8, PT ;  /* 0x000000080800720b */ /* 0x000fe20003fc8000 */
[----:B------:R-:W0:Y:S01]  /*76b0*/  F2I.S16.TRUNC.NTZ R6, R9 ;  /* 0x0000000900067305 */ /* 0x000e22000020e900 */
[----:B-1----:R-:W-:Y:S02]  /*76c0*/  LOP3.LUT R4, R4, 0xffff, RZ, 0xc0, !PT ;  /* 0x0000ffff04047812 */ /* 0x002fe400078ec0ff */
[----:B------:R-:W-:Y:S02]  /*76d0*/  @!P5 FSEL R8, R8, -127, P6 ;  /* 0xc2fe00000808d808 */ /* 0x000fe40003000000 */
[----:B------:R-:W-:-:S02]  /*76e0*/  @P0 SEL R4, R4, 0x7f, P2 ;  /* 0x0000007f04040807 */ /* 0x000fc40001000000 */
[----:B------:R-:W-:Y:S01]  /*76f0*/  FSETP.NAN.AND P5, PT, R9, R9, PT ;  /* 0x000000090900720b */ /* 0x000fe20003fa8000 */
[----:B------:R-:W1:Y:S01]  /*7700*/  FRND R13, R13 ;  /* 0x0000000d000d7307 */ /* 0x000e620000201000 */
[----:B------:R-:W-:Y:S02]  /*7710*/  FSETP.GEU.AND P2, PT, R18, 127, PT ;  /* 0x42fe00001200780b */ /* 0x000fe40003f4e000 */
[----:B--2---:R-:W-:Y:S02]  /*7720*/  FSETP.GT.AND P0, PT, R2, -127, PT ;  /* 0xc2fe00000200780b */ /* 0x004fe40003f04000 */
[----:B------:R-:W-:Y:S02]  /*7730*/  FSETP.NAN.AND P6, PT, R11, R11, PT ;  /* 0x0000000b0b00720b */ /* 0x000fe40003fc8000 */
[----:B------:R-:W-:Y:S01]  /*7740*/  PRMT R17, R17, 0x3340, R4 ;  /* 0x0000334011117816 */ /* 0x000fe20000000004 */
[----:B------:R-:W2:Y:S01]  /*7750*/  F2I.S16.TRUNC.NTZ R21, R18 ;  /* 0x0000001200157305 */ /* 0x000ea2000020e900 */
[----:B0-----:R-:W-:-:S02]  /*7760*/  LOP3.LUT R6, R6, 0xffff, RZ, 0xc0, !PT ;  /* 0x0000ffff06067812 */ /* 0x001fc400078ec0ff */
[----:B------:R-:W-:Y:S02]  /*7770*/  @!P4 FSEL R11, R11, -127, P6 ;  /* 0xc2fe00000b0bc808 */ /* 0x000fe40003000000 */
[----:B------:R-:W-:Y:S02]  /*7780*/  @P3 SEL R6, R6, 0x7f, P5 ;  /* 0x0000007f06063807 */ /* 0x000fe40002800000 */
[----:B------:R-:W-:Y:S01]  /*7790*/  FSETP.NAN.AND P4, PT, R18, R18, PT ;  /* 0x000000121200720b */ /* 0x000fe20003f88000 */
[----:B------:R-:W0:Y:S01]  /*77a0*/  FRND R12, R12 ;  /* 0x0000000c000c7307 */ /* 0x000e220000201000 */
[----:B-1----:R-:W-:Y:S02]  /*77b0*/  FSETP.GT.AND P5, PT, R13, -127, PT ;  /* 0xc2fe00000d00780b */ /* 0x002fe40003fa4000 */
[----:B------:R-:W-:Y:S02]  /*77c0*/  FSETP.GEU.AND P3, PT, R19, 127, PT ;  /* 0x42fe00001300780b */ /* 0x000fe40003f6e000 */
[----:B------:R-:W-:-:S02]  /*77d0*/  FSETP.NAN.AND P6, PT, R2, R2, PT ;  /* 0x000000020200720b */ /* 0x000fc40003fc8000 */
[----:B------:R-:W-:Y:S01]  /*77e0*/  PRMT R6, R15, 0x3340, R6 ;  /* 0x000033400f067816 */ /* 0x000fe20000000006 */
[----:B------:R-:W1:Y:S01]  /*77f0*/  F2I.S16.TRUNC.NTZ R22, R19 ;  /* 0x0000001300167305 */ /* 0x000e62000020e900 */
[----:B--2---:R-:W-:Y:S02]  /*7800*/  LOP3.LUT R14, R21, 0xffff, RZ, 0xc0, !PT ;  /* 0x0000ffff150e7812 */ /* 0x004fe400078ec0ff */
[----:B------:R-:W-:Y:S02]  /*7810*/  @!P0 FSEL R2, R2, -127, P6 ;  /* 0xc2fe000002028808 */ /* 0x000fe40003000000 */
[----:B------:R-:W-:Y:S02]  /*7820*/  @P2 SEL R14, R14, 0x7f, P4 ;  /* 0x0000007f0e0e2807 */ /* 0x000fe40002000000 */
[----:B------:R-:W-:Y:S01]  /*7830*/  FSETP.NAN.AND P6, PT, R13, R13, PT ;  /* 0x0000000d0d00720b */ /* 0x000fe20003fc8000 */
[----:B------:R-:W2:Y:S01]  /*7840*/  FRND R5, R5 ;  /* 0x0000000500057307 */ /* 0x000ea20000201000 */
[----:B0-----:R-:W-:-:S02]  /*7850*/  FSETP.GT.AND P2, PT, R12, -127, PT ;  /* 0xc2fe00000c00780b */ /* 0x001fc40003f44000 */
[----:B------:R-:W-:Y:S02]  /*7860*/  FSETP.GEU.AND P0, PT, R8, 127, PT ;  /* 0x42fe00000800780b */ /* 0x000fe40003f0e000 */
[----:B------:R-:W-:Y:S02]  /*7870*/  FSETP.NAN.AND P4, PT, R19, R19, PT ;  /* 0x000000131300720b */ /* 0x000fe40003f88000 */
[----:B------:R-:W-:Y:S01]  /*7880*/  @!P5 FSEL R13, R13, -127, P6 ;  /* 0xc2fe00000d0dd808 */ /* 0x000fe20003000000 */
[----:B------:R-:W0:Y:S01]  /*7890*/  F2I.S16.TRUNC.NTZ R9, R8 ;  /* 0x0000000800097305 */ /* 0x000e22000020e900 */
[----:B-1----:R-:W-:Y:S02]  /*78a0*/  LOP3.LUT R19, R22, 0xffff, RZ, 0xc0, !PT ;  /* 0x0000ffff16137812 */ /* 0x002fe400078ec0ff */
[----:B------:R-:W-:Y:S02]  /*78b0*/  FSETP.GEU.AND P5, PT, R11, 127, PT ;  /* 0x42fe00000b00780b */ /* 0x000fe40003fae000 */
[----:B------:R-:W-:-:S02]  /*78c0*/  @P3 SEL R19, R19, 0x7f, P4 ;  /* 0x0000007f13133807 */ /* 0x000fc40002000000 */
[----:B------:R-:W-:Y:S01]  /*78d0*/  FSETP.NAN.AND P3, PT, R8, R8, PT ;  /* 0x000000080800720b */ /* 0x000fe20003f68000 */
[----:B------:R-:W1:Y:S01]  /*78e0*/  FRND R3, R3 ;  /* 0x0000000300037307 */ /* 0x000e620000201000 */
[----:B--2---:R-:W-:Y:S02]  /*78f0*/  FSETP.GT.AND P6, PT, R5, -127, PT ;  /* 0xc2fe00000500780b */ /* 0x004fe40003fc4000 */
[----:B------:R-:W-:-:S04]  /*7900*/  FSETP.NAN.AND P4, PT, R12, R12, PT ;  /* 0x0000000c0c00720b */ /* 0x000fc80003f88000 */
[----:B------:R-:W-:Y:S01]  /*7910*/  @!P2 FSEL R12, R12, -127, P4 ;  /* 0xc2fe00000c0ca808 */ /* 0x000fe20002000000 */
[----:B------:R-:W2:Y:S01]  /*7920*/  F2I.S16.TRUNC.NTZ R10, R11 ;  /* 0x0000000b000a7305 */ /* 0x000ea2000020e900 */
[----:B0-----:R-:W-:Y:S02]  /*7930*/  LOP3.LUT R9, R9, 0xffff, RZ, 0xc0, !PT ;  /* 0x0000ffff09097812 */ /* 0x001fe400078ec0ff */
[----:B------:R-:W-:Y:S02]  /*7940*/  FSETP.NAN.AND P4, PT, R5, R5, PT ;  /* 0x000000050500720b */ /* 0x000fe40003f88000 */
[----:B------:R-:W-:Y:S02]  /*7950*/  @P0 SEL R9, R9, 0x7f, P3 ;  /* 0x0000007f09090807 */ /* 0x000fe40001800000 */
[----:B------:R-:W-:Y:S01]  /*7960*/  FSETP.NAN.AND P2, PT, R11, R11, PT ;  /* 0x0000000b0b00720b */ /* 0x000fe20003f48000 */
[----:B------:R-:W0:Y:S01]  /*7970*/  FRND R7, R7 ;  /* 0x0000000700077307 */ /* 0x000e220000201000 */
[----:B-1----:R-:W-:-:S02]  /*7980*/  FSETP.GT.AND P0, PT, R3, -127, PT ;  /* 0xc2fe00000300780b */ /* 0x002fc40003f04000 */
[----:B------:R-:W-:Y:S02]  /*7990*/  @!P6 FSEL R5, R5, -127, P4 ;  /* 0xc2fe00000505e808 */ /* 0x000fe40002000000 */
[----:B------:R-:W-:Y:S02]  /*79a0*/  FSETP.GEU.AND P3, PT, R2, 127, PT ;  /* 0x42fe00000200780b */ /* 0x000fe40003f6e000 */
[----:B------:R-:W-:Y:S01]  /*79b0*/  FSETP.NAN.AND P6, PT, R3, R3, PT ;  /* 0x000000030300720b */ /* 0x000fe20003fc8000 */
[----:B------:R-:W1:Y:S01]  /*79c0*/  F2I.S16.TRUNC.NTZ R18, R2 ;  /* 0x0000000200127305 */ /* 0x000e62000020e900 */
[----:B--2---:R-:W-:Y:S02]  /*79d0*/  LOP3.LUT R10, R10, 0xffff, RZ, 0xc0, !PT ;  /* 0x0000ffff0a0a7812 */ /* 0x004fe400078ec0ff */
[----:B------:R-:W-:Y:S02]  /*79e0*/  PRMT R9, R14, 0x3340, R9 ;  /* 0x000033400e097816 */ /* 0x000fe40000000009 */
[----:B------:R-:W-:-:S02]  /*79f0*/  @P5 SEL R10, R10, 0x7f, P2 ;  /* 0x0000007f0a0a5807 */ /* 0x000fc40001000000 */
[----:B------:R-:W-:Y:S01]  /*7a00*/  FSETP.NAN.AND P5, PT, R2, R2, PT ;  /* 0x000000020200720b */ /* 0x000fe20003fa8000 */
[----:B------:R-:W2:Y:S01]  /*7a10*/  F2I.S16.TRUNC.NTZ R23, R16 ;  /* 0x0000001000177305 */ /* 0x000ea2000020e900 */
[----:B0-----:R-:W-:Y:S02]  /*7a20*/  FSETP.GT.AND P4, PT, R7, -127, PT ;  /* 0xc2fe00000700780b */ /* 0x001fe40003f84000 */
[----:B------:R-:W-:Y:S02]  /*7a30*/  FSETP.GEU.AND P2, PT, R16, 127, PT ;  /* 0x42fe00001000780b */ /* 0x000fe40003f4e000 */
[----:B------:R-:W-:Y:S02]  /*7a40*/  @!P0 FSEL R3, R3, -127, P6 ;  /* 0xc2fe000003038808 */ /* 0x000fe40003000000 */
[----:B------:R-:W-:Y:S01]  /*7a50*/  FSETP.NAN.AND P6, PT, R7, R7, PT ;  /* 0x000000070700720b */ /* 0x000fe20003fc8000 */
[----:B------:R-:W0:Y:S01]  /*7a60*/  F2I.S16.TRUNC.NTZ R2, R5 ;  /* 0x0000000500027305 */ /* 0x000e22000020e900 */
[----:B-1----:R-:W-:-:S02]  /*7a70*/  LOP3.LUT R18, R18, 0xffff, RZ, 0xc0, !PT ;  /* 0x0000ffff12127812 */ /* 0x002fc400078ec0ff */
[----:B------:R-:W-:Y:S02]  /*7a80*/  FSETP.GEU.AND P0, PT, R5, 127, PT ;  /* 0x42fe00000500780b */ /* 0x000fe40003f0e000 */
[----:B------:R-:W-:Y:S02]  /*7a90*/  @P3 SEL R18, R18, 0x7f, P5 ;  /* 0x0000007f12123807 */ /* 0x000fe40002800000 */
[----:B------:R-:W-:Y:S01]  /*7aa0*/  @!P4 FSEL R7, R7, -127, P6 ;  /* 0xc2fe00000707c808 */ /* 0x000fe20003000000 */
[----:B------:R-:W1:Y:S01]  /*7ab0*/  F2I.S16.TRUNC.NTZ R24, R20 ;  /* 0x0000001400187305 */ /* 0x000e62000020e900 */
[----:B------:R-:W-:Y:S02]  /*7ac0*/  FSETP.NAN.AND P5, PT, R16, R16, PT ;  /* 0x000000101000720b */ /* 0x000fe40003fa8000 */
[----:B--2---:R-:W-:Y:S02]  /*7ad0*/  LOP3.LUT R23, R23, 0xffff, RZ, 0xc0, !PT ;  /* 0x0000ffff17177812 */ /* 0x004fe400078ec0ff */
[----:B------:R-:W-:-:S02]  /*7ae0*/  FSETP.GEU.AND P3, PT, R20, 127, PT ;  /* 0x42fe00001400780b */ /* 0x000fc40003f6e000 */
[----:B------:R-:W-:Y:S01]  /*7af0*/  FSETP.NAN.AND P6, PT, R5, R5, PT ;  /* 0x000000050500720b */ /* 0x000fe20003fc8000 */
[----:B------:R-:W2:Y:S01]  /*7b00*/  F2I.S16.TRUNC.NTZ R8, R13 ;  /* 0x0000000d00087305 */ /* 0x000ea2000020e900 */
[----:B------:R-:W-:Y:S02]  /*7b10*/  @P2 SEL R23, R23, 0x7f, P5 ;  /* 0x0000007f17172807 */ /* 0x000fe40002800000 */
[----:B------:R-:W-:Y:S02]  /*7b20*/  FSETP.GEU.AND P2, PT, R13, 127, PT ;  /* 0x42fe00000d00780b */ /* 0x000fe40003f4e000 */
[----:B0-----:R-:W-:Y:S02]  /*7b30*/  LOP3.LUT R2, R2, 0xffff, RZ, 0xc0, !PT ;  /* 0x0000ffff02027812 */ /* 0x001fe400078ec0ff */
[----:B------:R-:W-:Y:S01]  /*7b40*/  FSETP.NAN.AND P5, PT, R20, R20, PT ;  /* 0x000000141400720b */ /* 0x000fe20003fa8000 */
[----:B------:R-:W0:Y:S01]  /*7b50*/  F2I.S16.TRUNC.NTZ R5, R7 ;  /* 0x0000000700057305 */ /* 0x000e22000020e900 */
[----:B------:R-:W-:-:S02]  /*7b60*/  @P0 SEL R2, R2, 0x7f, P6 ;  /* 0x0000007f02020807 */ /* 0x000fc40003000000 */
[----:B-1----:R-:W-:Y:S02]  /*7b70*/  LOP3.LUT R11, R24, 0xffff, RZ, 0xc0, !PT ;  /* 0x0000ffff180b7812 */ /* 0x002fe400078ec0ff */
[----:B------:R-:W-:Y:S02]  /*7b80*/  FSETP.GEU.AND P0, PT, R7, 127, PT ;  /* 0x42fe00000700780b */ /* 0x000fe40003f0e000 */
[----:B------:R-:W-:Y:S01]  /*7b90*/  FSETP.NAN.AND P4, PT, R13, R13, PT ;  /* 0x0000000d0d00720b */ /* 0x000fe20003f88000 */
[----:B------:R-:W1:Y:S01]  /*7ba0*/  F2I.S16.TRUNC.NTZ R21, R12 ;  /* 0x0000000c00157305 */ /* 0x000e62000020e900 */
[----:B------:R-:W-:Y:S02]  /*7bb0*/  @P3 SEL R11, R11, 0x7f, P5 ;  /* 0x0000007f0b0b3807 */ /* 0x000fe40002800000 */
[----:B--2---:R-:W-:Y:S02]  /*7bc0*/  LOP3.LUT R13, R8, 0xffff, RZ, 0xc0, !PT ;  /* 0x0000ffff080d7812 */ /* 0x004fe400078ec0ff */
[----:B------:R-:W-:-:S02]  /*7bd0*/  FSETP.GEU.AND P3, PT, R12, 127, PT ;  /* 0x42fe00000c00780b */ /* 0x000fc40003f6e000 */
[----:B------:R-:W-:Y:S01]  /*7be0*/  FSETP.GEU.AND P5, PT, R3, 127, PT ;  /* 0x42fe00000300780b */ /* 0x000fe20003fae000 */
[----:B------:R-:W2:Y:S01]  /*7bf0*/  F2I.S16.TRUNC.NTZ R4, R3 ;  /* 0x0000000300047305 */ /* 0x000ea2000020e900 */
[----:B------:R-:W-:Y:S02]  /*7c00*/  @P2 SEL R13, R13, 0x7f, P4 ;  /* 0x0000007f0d0d2807 */ /* 0x000fe40002000000 */
[----:B------:R-:W-:Y:S02]  /*7c10*/  FSETP.NAN.AND P4, PT, R7, R7, PT ;  /* 0x000000070700720b */ /* 0x000fe40003f88000 */
[----:B0-----:R-:W-:Y:S02]  /*7c20*/  LOP3.LUT R5, R5, 0xffff, RZ, 0xc0, !PT ;  /* 0x0000ffff05057812 */ /* 0x001fe400078ec0ff */
[----:B------:R-:W-:Y:S02]  /*7c30*/  FSETP.NAN.AND P2, PT, R3, R3, PT ;  /* 0x000000030300720b */ /* 0x000fe40003f48000 */
[----:B------:R-:W-:-:S02]  /*7c40*/  @P0 SEL R5, R5, 0x7f, P4 ;  /* 0x0000007f05050807 */ /* 0x000fc40002000000 */
[----:B------:R-:W-:Y:S02]  /*7c50*/  PRMT R11, R11, 0x3340, R2 ;  /* 0x000033400b0b7816 */ /* 0x000fe40000000002 */
[----:B------:R-:W-:Y:S02]  /*7c60*/  FSETP.NAN.AND P6, PT, R12, R12, PT ;  /* 0x0000000c0c00720b */ /* 0x000fe40003fc8000 */
[----:B-1----:R-:W-:Y:S02]  /*7c70*/  LOP3.LUT R8, R21, 0xffff, RZ, 0xc0, !PT ;  /* 0x0000ffff15087812 */ /* 0x002fe400078ec0ff */
[----:B--2---:R-:W-:Y:S02]  /*7c80*/  LOP3.LUT R4, R4, 0xffff, RZ, 0xc0, !PT ;  /* 0x0000ffff04047812 */ /* 0x004fe400078ec0ff */
[----:B------:R-:W-:Y:S02]  /*7c90*/  SHF.R.S32.HI R3, RZ, 0x1f, R25 ;  /* 0x0000001fff037819 */ /* 0x000fe40000011419 */
[----:B------:R-:W-:-:S02]  /*7ca0*/  IADD3 R2, P0, R25, c[0x0][0x1c0], RZ ;  /* 0x0000700019027a10 */ /* 0x000fc40007f1e0ff */
[----:B------:R-:W-:Y:S02]  /*7cb0*/  @P3 SEL R8, R8, 0x7f, P6 ;  /* 0x0000007f08083807 */ /* 0x000fe40003000000 */
[----:B------:R-:W-:Y:S02]  /*7cc0*/  @P5 SEL R4, R4, 0x7f, P2 ;  /* 0x0000007f04045807 */ /* 0x000fe40001000000 */
[----:B------:R-:W-:Y:S02]  /*7cd0*/  IADD3.X R3, R3, c[0x0][0x1c4], RZ, P0, !PT ;  /* 0x0000710003037a10 */ /* 0x000fe400007fe4ff */
[----:B------:R-:W-:Y:S02]  /*7ce0*/  PLOP3.LUT P0, PT, PT, PT, UP0, 0x40, 0x0 ;  /* 0x000000000000781c */ /* 0x000fe40003f0e808 */
[----:B------:R-:W-:Y:S02]  /*7cf0*/  PRMT R10, R19, 0x3340, R10 ;  /* 0x00003340130a7816 */ /* 0x000fe4000000000a */
[----:B------:R-:W-:-:S02]  /*7d00*/  PRMT R18, R23, 0x3340, R18 ;  /* 0x0000334017127816 */ /* 0x000fc40000000012 */
[----:B------:R-:W-:Y:S02]  /*7d10*/  PRMT R4, R13, 0x3340, R4 ;  /* 0x000033400d047816 */ /* 0x000fe40000000004 */
[----:B------:R-:W-:Y:S02]  /*7d20*/  PRMT R5, R8, 0x3340, R5 ;  /* 0x0000334008057816 */ /* 0x000fe40000000005 */
[----:B------:R-:W-:Y:S02]  /*7d30*/  PRMT R9, R9, 0x5410, R10 ;  /* 0x0000541009097816 */ /* 0x000fe4000000000a */
[----:B------:R-:W-:Y:S02]  /*7d40*/  PRMT R10, R18, 0x5410, R11 ;  /* 0x00005410120a7816 */ /* 0x000fe4000000000b */
[----:B------:R-:W-:Y:S02]  /*7d50*/  PRMT R8, R17, 0x5410, R6 ;  /* 0x0000541011087816 */ /* 0x000fe40000000006 */
[----:B------:R-:W-:-:S05]  /*7d60*/  PRMT R11, R4, 0x5410, R5 ;  /* 0x00005410040b7816 */ /* 0x000fca0000000005 */
[----:B------:R0:W-:Y:S01]  /*7d70*/  @!P1 STG.E.128 [R2.64], R8 ;  /* 0x0000000802009986 */ /* 0x0001e2000c101d06 */
[----:B------:R-:W-:Y:S05]  /*7d80*/  @P0 BRA `(.L_x_5) ;  /* 0xfffff26000000947 */ /* 0x000fea000383ffff */
[----:B------:R-:W-:Y:S05]  /*7d90*/  EXIT ;  /* 0x000000000000794d */ /* 0x000fea0003800000 */
.L_x_6:
[----:B------:R-:W-:-:S00]  /*7da0*/  BRA `(.L_x_6) ;  /* 0xfffffff000007947 */ /* 0x000fc0000383ffff */
[----:B------:R-:W-:-:S00]  /*7db0*/  NOP ;  /* 0x0000000000007918 */ /* 0x000fc00000000000 */
        /* <DEDUP_REMOVED lines=12> */
.L_x_7:


//--------------------- .nv.global.init           --------------------------
	.section	.nv.global.init,"aw",@progbits
.nv.global.init:
	.type		_$_str,@object
	.size		_$_str,(.L_0 - _$_str)
_$_str:
        /*0000*/ 	.byte	0x5f, 0x5f, 0x43, 0x55, 0x44, 0x41, 0x5f, 0x46, 0x54, 0x5a, 0x00
.L_0:


//--------------------- .nv.shared.triton_red_fused__to_copy_add_amax_amin_clamp_mul_native_layer_norm_reciprocal_12 --------------------------
	.section	.nv.shared.triton_red_fused__to_copy_add_amax_amin_clamp_mul_native_layer_norm_reciprocal_12,"aw",@nobits
	.sectionflags	@""
	.align	16
